//
// Generated by NVIDIA NVVM Compiler
//
// Compiler Build ID: CL-36424714
// Cuda compilation tools, release 13.0, V13.0.88
// Based on NVVM 20.0.0
//

.version 9.0
.target sm_100
.address_size 64

	// .globl	_Z13motion_searchPjS_jjPiS0_
// word_ref has been demoted

.visible .entry _Z13motion_searchPjS_jjPiS0_(
	.param .u64 .ptr .align 1 _Z13motion_searchPjS_jjPiS0__param_0,
	.param .u64 .ptr .align 1 _Z13motion_searchPjS_jjPiS0__param_1,
	.param .u32 _Z13motion_searchPjS_jjPiS0__param_2,
	.param .u32 _Z13motion_searchPjS_jjPiS0__param_3,
	.param .u64 .ptr .align 1 _Z13motion_searchPjS_jjPiS0__param_4,
	.param .u64 .ptr .align 1 _Z13motion_searchPjS_jjPiS0__param_5
)
{
	.local .align 16 .b8 	__local_depot0[256];
	.reg .b64 	%SP;
	.reg .b64 	%SPL;
	.reg .pred 	%p<43>;
	.reg .b16 	%rs<5>;
	.reg .b32 	%r<262>;
	.reg .b64 	%rd<125>;
	// demoted variable
	.shared .align 4 .u32 word_ref;
	mov.u64 	%SPL, __local_depot0;
	ld.param.u64 	%rd17, [_Z13motion_searchPjS_jjPiS0__param_0];
	ld.param.u64 	%rd14, [_Z13motion_searchPjS_jjPiS0__param_1];
	ld.param.u32 	%r74, [_Z13motion_searchPjS_jjPiS0__param_2];
	ld.param.u32 	%r75, [_Z13motion_searchPjS_jjPiS0__param_3];
	cvta.to.global.u64 	%rd1, %rd17;
	add.u64 	%rd2, %SPL, 0;
	mov.u32 	%r76, %ctaid.y;
	mov.u32 	%r77, %ntid.y;
	mov.u32 	%r78, %tid.y;
	mad.lo.s32 	%r1, %r76, %r77, %r78;
	mov.u32 	%r79, %ctaid.x;
	mov.u32 	%r80, %ntid.x;
	mov.u32 	%r81, %tid.x;
	mad.lo.s32 	%r2, %r79, %r80, %r81;
	shr.u32 	%r82, %r74, 4;
	shr.u32 	%r83, %r75, 4;
	setp.ge.u32 	%p2, %r1, %r83;
	setp.ge.s32 	%p3, %r2, %r82;
	or.pred  	%p4, %p3, %p2;
	@%p4 bra 	$L__BB0_76;
	ld.param.u32 	%r239, [_Z13motion_searchPjS_jjPiS0__param_2];
	cvta.to.global.u64 	%rd19, %rd14;
	shr.u32 	%r3, %r239, 2;
	shl.b32 	%r88, %r2, 2;
	mul.lo.s32 	%r89, %r1, %r3;
	shl.b32 	%r90, %r89, 4;
	add.s32 	%r91, %r90, %r88;
	mul.wide.u32 	%rd20, %r91, 4;
	add.s64 	%rd21, %rd19, %rd20;
	ld.global.u32 	%r92, [%rd21];
	ld.global.u32 	%r93, [%rd21+4];
	ld.global.u32 	%r94, [%rd21+8];
	ld.global.u32 	%r95, [%rd21+12];
	st.local.v4.b32 	[%rd2], {%r92, %r93, %r94, %r95};
	add.s32 	%r96, %r91, %r3;
	mul.wide.u32 	%rd22, %r96, 4;
	add.s64 	%rd23, %rd19, %rd22;
	ld.global.u32 	%r97, [%rd23];
	add.s32 	%r98, %r96, 1;
	mul.wide.u32 	%rd24, %r98, 4;
	add.s64 	%rd25, %rd19, %rd24;
	ld.global.u32 	%r99, [%rd25];
	add.s32 	%r100, %r96, 2;
	mul.wide.u32 	%rd26, %r100, 4;
	add.s64 	%rd27, %rd19, %rd26;
	ld.global.u32 	%r101, [%rd27];
	add.s32 	%r102, %r96, 3;
	mul.wide.u32 	%rd28, %r102, 4;
	add.s64 	%rd29, %rd19, %rd28;
	ld.global.u32 	%r103, [%rd29];
	st.local.v4.b32 	[%rd2+16], {%r97, %r99, %r101, %r103};
	add.s32 	%r104, %r96, %r3;
	mul.wide.u32 	%rd30, %r104, 4;
	add.s64 	%rd31, %rd19, %rd30;
	ld.global.u32 	%r105, [%rd31];
	ld.global.u32 	%r106, [%rd31+4];
	add.s32 	%r107, %r100, %r3;
	mul.wide.u32 	%rd32, %r107, 4;
	add.s64 	%rd33, %rd19, %rd32;
	ld.global.u32 	%r108, [%rd33];
	ld.global.u32 	%r109, [%rd33+4];
	st.local.v4.b32 	[%rd2+32], {%r105, %r106, %r108, %r109};
	add.s32 	%r110, %r104, %r3;
	mul.wide.u32 	%rd34, %r110, 4;
	add.s64 	%rd35, %rd19, %rd34;
	ld.global.u32 	%r111, [%rd35];
	add.s32 	%r112, %r110, 1;
	mul.wide.u32 	%rd36, %r112, 4;
	add.s64 	%rd37, %rd19, %rd36;
	ld.global.u32 	%r113, [%rd37];
	add.s32 	%r114, %r110, 2;
	mul.wide.u32 	%rd38, %r114, 4;
	add.s64 	%rd39, %rd19, %rd38;
	ld.global.u32 	%r115, [%rd39];
	add.s32 	%r116, %r110, 3;
	mul.wide.u32 	%rd40, %r116, 4;
	add.s64 	%rd41, %rd19, %rd40;
	ld.global.u32 	%r117, [%rd41];
	st.local.v4.b32 	[%rd2+48], {%r111, %r113, %r115, %r117};
	add.s32 	%r118, %r110, %r3;
	mul.wide.u32 	%rd42, %r118, 4;
	add.s64 	%rd43, %rd19, %rd42;
	ld.global.u32 	%r119, [%rd43];
	ld.global.u32 	%r120, [%rd43+4];
	ld.global.u32 	%r121, [%rd43+8];
	ld.global.u32 	%r122, [%rd43+12];
	st.local.v4.b32 	[%rd2+64], {%r119, %r120, %r121, %r122};
	add.s32 	%r123, %r118, %r3;
	mul.wide.u32 	%rd44, %r123, 4;
	add.s64 	%rd45, %rd19, %rd44;
	ld.global.u32 	%r124, [%rd45];
	add.s32 	%r125, %r123, 1;
	mul.wide.u32 	%rd46, %r125, 4;
	add.s64 	%rd47, %rd19, %rd46;
	ld.global.u32 	%r126, [%rd47];
	add.s32 	%r127, %r123, 2;
	mul.wide.u32 	%rd48, %r127, 4;
	add.s64 	%rd49, %rd19, %rd48;
	ld.global.u32 	%r128, [%rd49];
	add.s32 	%r129, %r123, 3;
	mul.wide.u32 	%rd50, %r129, 4;
	add.s64 	%rd51, %rd19, %rd50;
	ld.global.u32 	%r130, [%rd51];
	st.local.v4.b32 	[%rd2+80], {%r124, %r126, %r128, %r130};
	add.s32 	%r131, %r123, %r3;
	mul.wide.u32 	%rd52, %r131, 4;
	add.s64 	%rd53, %rd19, %rd52;
	ld.global.u32 	%r132, [%rd53];
	ld.global.u32 	%r133, [%rd53+4];
	add.s32 	%r134, %r127, %r3;
	mul.wide.u32 	%rd54, %r134, 4;
	add.s64 	%rd55, %rd19, %rd54;
	ld.global.u32 	%r135, [%rd55];
	ld.global.u32 	%r136, [%rd55+4];
	st.local.v4.b32 	[%rd2+96], {%r132, %r133, %r135, %r136};
	add.s32 	%r137, %r131, %r3;
	mul.wide.u32 	%rd56, %r137, 4;
	add.s64 	%rd57, %rd19, %rd56;
	ld.global.u32 	%r138, [%rd57];
	add.s32 	%r139, %r137, 1;
	mul.wide.u32 	%rd58, %r139, 4;
	add.s64 	%rd59, %rd19, %rd58;
	ld.global.u32 	%r140, [%rd59];
	add.s32 	%r141, %r137, 2;
	mul.wide.u32 	%rd60, %r141, 4;
	add.s64 	%rd61, %rd19, %rd60;
	ld.global.u32 	%r142, [%rd61];
	add.s32 	%r143, %r137, 3;
	mul.wide.u32 	%rd62, %r143, 4;
	add.s64 	%rd63, %rd19, %rd62;
	ld.global.u32 	%r144, [%rd63];
	st.local.v4.b32 	[%rd2+112], {%r138, %r140, %r142, %r144};
	add.s32 	%r145, %r137, %r3;
	mul.wide.u32 	%rd64, %r145, 4;
	add.s64 	%rd65, %rd19, %rd64;
	ld.global.u32 	%r146, [%rd65];
	ld.global.u32 	%r147, [%rd65+4];
	ld.global.u32 	%r148, [%rd65+8];
	ld.global.u32 	%r149, [%rd65+12];
	st.local.v4.b32 	[%rd2+128], {%r146, %r147, %r148, %r149};
	add.s32 	%r150, %r145, %r3;
	mul.wide.u32 	%rd66, %r150, 4;
	add.s64 	%rd67, %rd19, %rd66;
	ld.global.u32 	%r151, [%rd67];
	add.s32 	%r152, %r150, 1;
	mul.wide.u32 	%rd68, %r152, 4;
	add.s64 	%rd69, %rd19, %rd68;
	ld.global.u32 	%r153, [%rd69];
	add.s32 	%r154, %r150, 2;
	mul.wide.u32 	%rd70, %r154, 4;
	add.s64 	%rd71, %rd19, %rd70;
	ld.global.u32 	%r155, [%rd71];
	add.s32 	%r156, %r150, 3;
	mul.wide.u32 	%rd72, %r156, 4;
	add.s64 	%rd73, %rd19, %rd72;
	ld.global.u32 	%r157, [%rd73];
	st.local.v4.b32 	[%rd2+144], {%r151, %r153, %r155, %r157};
	add.s32 	%r158, %r150, %r3;
	mul.wide.u32 	%rd74, %r158, 4;
	add.s64 	%rd75, %rd19, %rd74;
	ld.global.u32 	%r159, [%rd75];
	ld.global.u32 	%r160, [%rd75+4];
	add.s32 	%r161, %r154, %r3;
	mul.wide.u32 	%rd76, %r161, 4;
	add.s64 	%rd77, %rd19, %rd76;
	ld.global.u32 	%r162, [%rd77];
	ld.global.u32 	%r163, [%rd77+4];
	st.local.v4.b32 	[%rd2+160], {%r159, %r160, %r162, %r163};
	add.s32 	%r164, %r158, %r3;
	mul.wide.u32 	%rd78, %r164, 4;
	add.s64 	%rd79, %rd19, %rd78;
	ld.global.u32 	%r165, [%rd79];
	add.s32 	%r166, %r164, 1;
	mul.wide.u32 	%rd80, %r166, 4;
	add.s64 	%rd81, %rd19, %rd80;
	ld.global.u32 	%r167, [%rd81];
	add.s32 	%r168, %r164, 2;
	mul.wide.u32 	%rd82, %r168, 4;
	add.s64 	%rd83, %rd19, %rd82;
	ld.global.u32 	%r169, [%rd83];
	add.s32 	%r170, %r164, 3;
	mul.wide.u32 	%rd84, %r170, 4;
	add.s64 	%rd85, %rd19, %rd84;
	ld.global.u32 	%r171, [%rd85];
	st.local.v4.b32 	[%rd2+176], {%r165, %r167, %r169, %r171};
	add.s32 	%r172, %r164, %r3;
	mul.wide.u32 	%rd86, %r172, 4;
	add.s64 	%rd87, %rd19, %rd86;
	ld.global.u32 	%r173, [%rd87];
	ld.global.u32 	%r174, [%rd87+4];
	ld.global.u32 	%r175, [%rd87+8];
	ld.global.u32 	%r176, [%rd87+12];
	st.local.v4.b32 	[%rd2+192], {%r173, %r174, %r175, %r176};
	add.s32 	%r177, %r172, %r3;
	mul.wide.u32 	%rd88, %r177, 4;
	add.s64 	%rd89, %rd19, %rd88;
	ld.global.u32 	%r178, [%rd89];
	add.s32 	%r179, %r177, 1;
	mul.wide.u32 	%rd90, %r179, 4;
	add.s64 	%rd91, %rd19, %rd90;
	ld.global.u32 	%r180, [%rd91];
	add.s32 	%r181, %r177, 2;
	mul.wide.u32 	%rd92, %r181, 4;
	add.s64 	%rd93, %rd19, %rd92;
	ld.global.u32 	%r182, [%rd93];
	add.s32 	%r183, %r177, 3;
	mul.wide.u32 	%rd94, %r183, 4;
	add.s64 	%rd95, %rd19, %rd94;
	ld.global.u32 	%r184, [%rd95];
	st.local.v4.b32 	[%rd2+208], {%r178, %r180, %r182, %r184};
	add.s32 	%r185, %r177, %r3;
	mul.wide.u32 	%rd96, %r185, 4;
	add.s64 	%rd97, %rd19, %rd96;
	ld.global.u32 	%r186, [%rd97];
	ld.global.u32 	%r187, [%rd97+4];
	add.s32 	%r188, %r181, %r3;
	mul.wide.u32 	%rd98, %r188, 4;
	add.s64 	%rd99, %rd19, %rd98;
	ld.global.u32 	%r189, [%rd99];
	ld.global.u32 	%r190, [%rd99+4];
	st.local.v4.b32 	[%rd2+224], {%r186, %r187, %r189, %r190};
	add.s32 	%r191, %r185, %r3;
	mul.wide.u32 	%rd100, %r191, 4;
	add.s64 	%rd101, %rd19, %rd100;
	ld.global.u32 	%r192, [%rd101];
	add.s32 	%r193, %r191, 1;
	mul.wide.u32 	%rd102, %r193, 4;
	add.s64 	%rd103, %rd19, %rd102;
	ld.global.u32 	%r194, [%rd103];
	add.s32 	%r195, %r191, 2;
	mul.wide.u32 	%rd104, %r195, 4;
	add.s64 	%rd105, %rd19, %rd104;
	ld.global.u32 	%r196, [%rd105];
	add.s32 	%r197, %r191, 3;
	mul.wide.u32 	%rd106, %r197, 4;
	add.s64 	%rd107, %rd19, %rd106;
	ld.global.u32 	%r198, [%rd107];
	st.local.v4.b32 	[%rd2+240], {%r192, %r194, %r196, %r198};
	add.s32 	%r199, %r75, -1;
	mul.lo.s32 	%r4, %r199, %r3;
	add.s32 	%r5, %r3, -1;
	add.s32 	%r200, %r5, %r4;
	mul.wide.u32 	%rd108, %r200, 4;
	add.s64 	%rd3, %rd1, %rd108;
	mul.wide.u32 	%rd109, %r5, 4;
	add.s64 	%rd4, %rd1, %rd109;
	mul.wide.u32 	%rd110, %r4, 4;
	add.s64 	%rd5, %rd1, %rd110;
	mov.b32 	%r247, -15;
	mov.b32 	%r250, 65536;
	mov.b32 	%r248, 0;
$L__BB0_2:
	shl.b32 	%r202, %r1, 4;
	add.s32 	%r10, %r247, %r202;
	mov.b32 	%r251, -15;
$L__BB0_3:
	shl.b32 	%r204, %r2, 4;
	add.s32 	%r15, %r251, %r204;
	shl.b32 	%r205, %r251, 3;
	shl.b32 	%r206, %r2, 7;
	add.s32 	%r16, %r206, %r205;
	mov.b32 	%r252, 0;
	mov.u32 	%r257, %r252;
$L__BB0_4:
	add.s32 	%r19, %r10, %r252;
	setp.gt.s32 	%p5, %r19, 0;
	setp.lt.u32 	%p6, %r19, %r75;
	and.pred  	%p1, %p5, %p6;
	mul.lo.s32 	%r20, %r19, %r3;
	add.s32 	%r208, %r5, %r20;
	mul.wide.u32 	%rd111, %r208, 4;
	add.s64 	%rd6, %rd1, %rd111;
	mul.wide.u32 	%rd112, %r20, 4;
	add.s64 	%rd7, %rd1, %rd112;
	mul.wide.u32 	%rd113, %r252, 16;
	add.s64 	%rd124, %rd2, %rd113;
	mov.b32 	%r256, 0;
	not.pred 	%p15, %p1;
	mov.u32 	%r254, %r16;
	mov.u32 	%r255, %r15;
$L__BB0_5:
	ld.param.u32 	%r240, [_Z13motion_searchPjS_jjPiS0__param_2];
	ld.local.u8 	%rs1, [%rd124];
	setp.lt.u32 	%p7, %r255, %r240;
	shr.u32 	%r209, %r255, 2;
	and.b32  	%r210, %r255, -4;
	cvt.u64.u32 	%rd114, %r210;
	add.s64 	%rd10, %rd1, %rd114;
	add.s32 	%r211, %r209, %r20;
	mul.wide.u32 	%rd115, %r211, 4;
	add.s64 	%rd11, %rd1, %rd115;
	add.s32 	%r212, %r209, %r4;
	mul.wide.u32 	%rd116, %r212, 4;
	add.s64 	%rd12, %rd1, %rd116;
	@%p7 bra 	$L__BB0_11;
	@%p15 bra 	$L__BB0_8;
	ld.global.u8 	%r258, [%rd6+3];
	bra.uni 	$L__BB0_26;
$L__BB0_8:
	setp.gt.s32 	%p9, %r19, -1;
	@%p9 bra 	$L__BB0_10;
	ld.global.u8 	%r258, [%rd4+3];
	bra.uni 	$L__BB0_26;
$L__BB0_10:
	ld.global.u8 	%r258, [%rd3+3];
	bra.uni 	$L__BB0_26;
$L__BB0_11:
	setp.gt.s32 	%p10, %r255, -1;
	@%p10 bra 	$L__BB0_17;
	@%p15 bra 	$L__BB0_14;
	ld.global.u32 	%r258, [%rd7];
	bra.uni 	$L__BB0_26;
$L__BB0_14:
	setp.gt.s32 	%p16, %r19, -1;
	@%p16 bra 	$L__BB0_16;
	ld.global.u32 	%r258, [%rd1];
	bra.uni 	$L__BB0_26;
$L__BB0_16:
	ld.global.u32 	%r258, [%rd5];
	bra.uni 	$L__BB0_26;
$L__BB0_17:
	@%p6 bra 	$L__BB0_21;
	setp.eq.s32 	%p12, %r255, 0;
	@%p12 bra 	$L__BB0_20;
	ld.global.u32 	%r213, [%rd12];
	and.b32  	%r214, %r254, 24;
	shr.u32 	%r258, %r213, %r214;
	bra.uni 	$L__BB0_26;
$L__BB0_20:
	ld.global.u8 	%r258, [%rd3+3];
	bra.uni 	$L__BB0_26;
$L__BB0_21:
	setp.gt.s32 	%p13, %r19, -1;
	@%p13 bra 	$L__BB0_25;
	setp.eq.s32 	%p14, %r255, 0;
	@%p14 bra 	$L__BB0_24;
	ld.global.u32 	%r217, [%rd10];
	and.b32  	%r218, %r254, 24;
	shr.u32 	%r258, %r217, %r218;
	bra.uni 	$L__BB0_26;
$L__BB0_24:
	ld.global.u8 	%r258, [%rd4+3];
	bra.uni 	$L__BB0_26;
$L__BB0_25:
	ld.global.u32 	%r215, [%rd11];
	st.shared.u32 	[word_ref], %r215;
	and.b32  	%r216, %r254, 24;
	shr.u32 	%r258, %r215, %r216;
$L__BB0_26:
	cvt.u16.u32 	%rs2, %r258;
	and.b16  	%rs3, %rs2, 255;
	setp.ge.u16 	%p17, %rs1, %rs3;
	@%p17 bra 	$L__BB0_49;
	ld.param.u32 	%r242, [_Z13motion_searchPjS_jjPiS0__param_2];
	setp.lt.u32 	%p28, %r255, %r242;
	@%p28 bra 	$L__BB0_33;
	@%p15 bra 	$L__BB0_30;
	ld.global.u8 	%r259, [%rd6+3];
	bra.uni 	$L__BB0_48;
$L__BB0_30:
	setp.gt.s32 	%p30, %r19, -1;
	@%p30 bra 	$L__BB0_32;
	ld.global.u8 	%r259, [%rd4+3];
	bra.uni 	$L__BB0_48;
$L__BB0_32:
	ld.global.u8 	%r259, [%rd3+3];
	bra.uni 	$L__BB0_48;
$L__BB0_33:
	setp.gt.s32 	%p31, %r255, -1;
	@%p31 bra 	$L__BB0_39;
	@%p15 bra 	$L__BB0_36;
	ld.global.u8 	%r259, [%rd7];
	bra.uni 	$L__BB0_48;
$L__BB0_36:
	setp.gt.s32 	%p37, %r19, -1;
	@%p37 bra 	$L__BB0_38;
	ld.global.u8 	%r259, [%rd1];
	bra.uni 	$L__BB0_48;
$L__BB0_38:
	ld.global.u8 	%r259, [%rd5];
	bra.uni 	$L__BB0_48;
$L__BB0_39:
	@%p6 bra 	$L__BB0_43;
	setp.eq.s32 	%p33, %r255, 0;
	@%p33 bra 	$L__BB0_42;
	ld.global.u32 	%r228, [%rd12];
	and.b32  	%r229, %r254, 24;
	shr.u32 	%r259, %r228, %r229;
	bra.uni 	$L__BB0_48;
$L__BB0_42:
	ld.global.u8 	%r259, [%rd3+3];
	bra.uni 	$L__BB0_48;
$L__BB0_43:
	setp.gt.s32 	%p34, %r19, -1;
	@%p34 bra 	$L__BB0_47;
	setp.eq.s32 	%p35, %r255, 0;
	@%p35 bra 	$L__BB0_46;
	ld.global.u32 	%r232, [%rd10];
	and.b32  	%r233, %r254, 24;
	shr.u32 	%r259, %r232, %r233;
	bra.uni 	$L__BB0_48;
$L__BB0_46:
	ld.global.u8 	%r259, [%rd4+3];
	bra.uni 	$L__BB0_48;
$L__BB0_47:
	ld.global.u32 	%r230, [%rd11];
	st.shared.u32 	[word_ref], %r230;
	and.b32  	%r231, %r254, 24;
	shr.u32 	%r259, %r230, %r231;
$L__BB0_48:
	and.b32  	%r234, %r259, 255;
	cvt.u32.u16 	%r235, %rs1;
	and.b32  	%r236, %r235, 255;
	sub.s32 	%r261, %r234, %r236;
	bra.uni 	$L__BB0_71;
$L__BB0_49:
	ld.param.u32 	%r241, [_Z13motion_searchPjS_jjPiS0__param_2];
	setp.lt.u32 	%p18, %r255, %r241;
	@%p18 bra 	$L__BB0_55;
	@%p15 bra 	$L__BB0_52;
	ld.global.u8 	%r260, [%rd6+3];
	bra.uni 	$L__BB0_70;
$L__BB0_52:
	setp.gt.s32 	%p20, %r19, -1;
	@%p20 bra 	$L__BB0_54;
	ld.global.u8 	%r260, [%rd4+3];
	bra.uni 	$L__BB0_70;
$L__BB0_54:
	ld.global.u8 	%r260, [%rd3+3];
	bra.uni 	$L__BB0_70;
$L__BB0_55:
	setp.gt.s32 	%p21, %r255, -1;
	@%p21 bra 	$L__BB0_61;
	@%p15 bra 	$L__BB0_58;
	ld.global.u8 	%r260, [%rd7];
	bra.uni 	$L__BB0_70;
$L__BB0_58:
	setp.gt.s32 	%p27, %r19, -1;
	@%p27 bra 	$L__BB0_60;
	ld.global.u8 	%r260, [%rd1];
	bra.uni 	$L__BB0_70;
$L__BB0_60:
	ld.global.u8 	%r260, [%rd5];
	bra.uni 	$L__BB0_70;
$L__BB0_61:
	@%p6 bra 	$L__BB0_65;
	setp.eq.s32 	%p23, %r255, 0;
	@%p23 bra 	$L__BB0_64;
	ld.global.u32 	%r219, [%rd12];
	and.b32  	%r220, %r254, 24;
	shr.u32 	%r260, %r219, %r220;
	bra.uni 	$L__BB0_70;
$L__BB0_64:
	ld.global.u8 	%r260, [%rd3+3];
	bra.uni 	$L__BB0_70;
$L__BB0_65:
	setp.gt.s32 	%p24, %r19, -1;
	@%p24 bra 	$L__BB0_69;
	setp.eq.s32 	%p25, %r255, 0;
	@%p25 bra 	$L__BB0_68;
	ld.global.u32 	%r223, [%rd10];
	and.b32  	%r224, %r254, 24;
	shr.u32 	%r260, %r223, %r224;
	bra.uni 	$L__BB0_70;
$L__BB0_68:
	ld.global.u8 	%r260, [%rd4+3];
	bra.uni 	$L__BB0_70;
$L__BB0_69:
	ld.global.u32 	%r221, [%rd11];
	st.shared.u32 	[word_ref], %r221;
	and.b32  	%r222, %r254, 24;
	shr.u32 	%r260, %r221, %r222;
$L__BB0_70:
	and.b32  	%r225, %r260, 255;
	cvt.u32.u16 	%r226, %rs1;
	and.b32  	%r227, %r226, 255;
	sub.s32 	%r261, %r227, %r225;
$L__BB0_71:
	add.s32 	%r257, %r261, %r257;
	add.s32 	%r256, %r256, 1;
	add.s32 	%r255, %r255, 1;
	add.s32 	%r254, %r254, 8;
	add.s64 	%rd124, %rd124, 1;
	setp.ne.s32 	%p38, %r256, 16;
	@%p38 bra 	$L__BB0_5;
	add.s32 	%r252, %r252, 1;
	setp.ne.s32 	%p39, %r252, 16;
	@%p39 bra 	$L__BB0_4;
	setp.lt.s32 	%p40, %r257, %r250;
	min.s32 	%r250, %r257, %r250;
	selp.b32 	%r249, %r251, %r249, %p40;
	selp.b32 	%r248, %r247, %r248, %p40;
	add.s32 	%r251, %r251, 1;
	setp.ne.s32 	%p41, %r251, 16;
	@%p41 bra 	$L__BB0_3;
	add.s32 	%r247, %r247, 1;
	setp.ne.s32 	%p42, %r247, 16;
	@%p42 bra 	$L__BB0_2;
	ld.param.u64 	%rd123, [_Z13motion_searchPjS_jjPiS0__param_5];
	ld.param.u64 	%rd122, [_Z13motion_searchPjS_jjPiS0__param_4];
	ld.param.u32 	%r243, [_Z13motion_searchPjS_jjPiS0__param_2];
	shr.u32 	%r237, %r243, 4;
	mad.lo.s32 	%r238, %r237, %r1, %r2;
	cvta.to.global.u64 	%rd117, %rd122;
	mul.wide.s32 	%rd118, %r238, 4;
	add.s64 	%rd119, %rd117, %rd118;
	st.global.u32 	[%rd119], %r249;
	cvta.to.global.u64 	%rd120, %rd123;
	add.s64 	%rd121, %rd120, %rd118;
	st.global.u32 	[%rd121], %r248;
$L__BB0_76:
	ret;

}


// ===== COMPILED SASS (sm_100) =====

	.target	sm_100

	.elftype	@"ET_EXEC"


//--------------------- .note.nv.tkinfo           --------------------------
	.section	.note.nv.tkinfo,"",@"SHT_NOTE"
	.sectionflags	@"SHF_NOTE_NV_TKINFO"
	.tkinfo
        /*0018*/ 	.word	0x00000002
        /*0030*/ 	.string	""
        /*0030*/ 	.string	"ptxas"
        /*0030*/ 	.string	"Cuda compilation tools, release 13.0, V13.0.88"
        /*0030*/ 	.string	"Build cuda_13.0.r13.0/compiler.36424714_0"
        /*0030*/ 	.string	"-arch sm_100 -m 64 "



//--------------------- .note.nv.cuinfo           --------------------------
	.section	.note.nv.cuinfo,"",@"SHT_NOTE"
	.sectionflags	@"SHF_NOTE_NV_CUINFO"
        /*0018*/ 	.short	0x0002
        /*001a*/ 	.short	0x0064
        /*001c*/ 	.short	0x0082
	.zero		2


//--------------------- .nv.info                  --------------------------
	.section	.nv.info,"",@"SHT_CUDA_INFO"
	.align	4


	//----- nvinfo : EIATTR_REGCOUNT
	.align		4
        /*0000*/ 	.byte	0x04, 0x2f
        /*0002*/ 	.short	(.L_1 - .L_0)
	.align		4
.L_0:
        /*0004*/ 	.word	index@(_Z13motion_searchPjS_jjPiS0_)
        /*0008*/ 	.word	0x00000028


	//----- nvinfo : EIATTR_FRAME_SIZE
	.align		4
.L_1:
        /*000c*/ 	.byte	0x04, 0x11
        /*000e*/ 	.short	(.L_3 - .L_2)
	.align		4
.L_2:
        /*0010*/ 	.word	index@(_Z13motion_searchPjS_jjPiS0_)
        /*0014*/ 	.word	0x00000100


	//----- nvinfo : EIATTR_MIN_STACK_SIZE
	.align		4
.L_3:
        /*0018*/ 	.byte	0x04, 0x12
        /*001a*/ 	.short	(.L_5 - .L_4)
	.align		4
.L_4:
        /*001c*/ 	.word	index@(_Z13motion_searchPjS_jjPiS0_)
        /*0020*/ 	.word	0x00000100
.L_5:


//--------------------- .nv.compat                --------------------------
	.section	.nv.compat,"",@"SHT_CUDA_COMPAT_INFO"
	.align	4
        /*0000*/ 	.byte	0x02, 0x09, 0x00, 0x00, 0x02, 0x02, 0x01, 0x00, 0x02, 0x05, 0x05, 0x00, 0x03, 0x07, 0x01, 0x01
        /*0010*/ 	.byte	0x02, 0x03, 0x00, 0x00, 0x02, 0x06, 0x01, 0x00, 0x04, 0x0b, 0x08, 0x00, 0x09, 0x00, 0x00, 0x00
        /*0020*/ 	.byte	0x00, 0x00, 0x00, 0x00


//--------------------- .nv.info._Z13motion_searchPjS_jjPiS0_ --------------------------
	.section	.nv.info._Z13motion_searchPjS_jjPiS0_,"",@"SHT_CUDA_INFO"
	.sectionflags	@""
	.align	4


	//----- nvinfo : EIATTR_CUDA_API_VERSION
	.align		4
        /*0000*/ 	.byte	0x04, 0x37
        /*0002*/ 	.short	(.L_7 - .L_6)
.L_6:
        /*0004*/ 	.word	0x00000082


	//----- nvinfo : EIATTR_KPARAM_INFO
	.align		4
.L_7:
        /*0008*/ 	.byte	0x04, 0x17
        /*000a*/ 	.short	(.L_9 - .L_8)
.L_8:
        /*000c*/ 	.word	0x00000000
        /*0010*/ 	.short	0x0005
        /*0012*/ 	.short	0x0020
        /*0014*/ 	.byte	0x00, 0xf5, 0x21, 0x00


	//----- nvinfo : EIATTR_KPARAM_INFO
	.align		4
.L_9:
        /*0018*/ 	.byte	0x04, 0x17
        /*001a*/ 	.short	(.L_11 - .L_10)
.L_10:
        /*001c*/ 	.word	0x00000000
        /*0020*/ 	.short	0x0004
        /*0022*/ 	.short	0x0018
        /*0024*/ 	.byte	0x00, 0xf5, 0x21, 0x00


	//----- nvinfo : EIATTR_KPARAM_INFO
	.align		4
.L_11:
        /*0028*/ 	.byte	0x04, 0x17
        /*002a*/ 	.short	(.L_13 - .L_12)
.L_12:
        /*002c*/ 	.word	0x00000000
        /*0030*/ 	.short	0x0003
        /*0032*/ 	.short	0x0014
        /*0034*/ 	.byte	0x00, 0xf0, 0x11, 0x00


	//----- nvinfo : EIATTR_KPARAM_INFO
	.align		4
.L_13:
        /*0038*/ 	.byte	0x04, 0x17
        /*003a*/ 	.short	(.L_15 - .L_14)
.L_14:
        /*003c*/ 	.word	0x00000000
        /*0040*/ 	.short	0x0002
        /*0042*/ 	.short	0x0010
        /*0044*/ 	.byte	0x00, 0xf0, 0x11, 0x00


	//----- nvinfo : EIATTR_KPARAM_INFO
	.align		4
.L_15:
        /*0048*/ 	.byte	0x04, 0x17
        /*004a*/ 	.short	(.L_17 - .L_16)
.L_16:
        /*004c*/ 	.word	0x00000000
        /*0050*/ 	.short	0x0001
        /*0052*/ 	.short	0x0008
        /*0054*/ 	.byte	0x00, 0xf5, 0x21, 0x00


	//----- nvinfo : EIATTR_KPARAM_INFO
	.align		4
.L_17:
        /*0058*/ 	.byte	0x04, 0x17
        /*005a*/ 	.short	(.L_19 - .L_18)
.L_18:
        /*005c*/ 	.word	0x00000000
        /*0060*/ 	.short	0x0000
        /*0062*/ 	.short	0x0000
        /*0064*/ 	.byte	0x00, 0xf5, 0x21, 0x00


	//----- nvinfo : EIATTR_SPARSE_MMA_MASK
	.align		4
.L_19:
        /*0068*/ 	.byte	0x03, 0x50
        /*006a*/ 	.short	0x0000


	//----- nvinfo : EIATTR_MAXREG_COUNT
	.align		4
        /*006c*/ 	.byte	0x03, 0x1b
        /*006e*/ 	.short	0x00ff


	//----- nvinfo : EIATTR_MERCURY_ISA_VERSION
	.align		4
        /*0070*/ 	.byte	0x03, 0x5f
        /*0072*/ 	.short	0x0101


	//----- nvinfo : EIATTR_VRC_CTA_INIT_COUNT
	.align		4
        /*0074*/ 	.byte	0x02, 0x4a
	.zero		1
	.zero		1


	//----- nvinfo : EIATTR_EXIT_INSTR_OFFSETS
	.align		4
        /*0078*/ 	.byte	0x04, 0x1c
        /*007a*/ 	.short	(.L_21 - .L_20)


	//   ....[0]....
.L_20:
        /*007c*/ 	.word	0x00000100


	//   ....[1]....
        /*0080*/ 	.word	0x000018d0


	//----- nvinfo : EIATTR_CRS_STACK_SIZE
	.align		4
.L_21:
        /*0084*/ 	.byte	0x04, 0x1e
        /*0086*/ 	.short	(.L_23 - .L_22)
.L_22:
        /*0088*/ 	.word	0x00000000


	//----- nvinfo : EIATTR_CBANK_PARAM_SIZE
	.align		4
.L_23:
        /*008c*/ 	.byte	0x03, 0x19
        /*008e*/ 	.short	0x0028


	//----- nvinfo : EIATTR_PARAM_CBANK
	.align		4
        /*0090*/ 	.byte	0x04, 0x0a
        /*0092*/ 	.short	(.L_25 - .L_24)
	.align		4
.L_24:
        /*0094*/ 	.word	index@(.nv.constant0._Z13motion_searchPjS_jjPiS0_)
        /*0098*/ 	.short	0x0380
        /*009a*/ 	.short	0x0028


	//----- nvinfo : EIATTR_SW_WAR
	.align		4
.L_25:
        /*009c*/ 	.byte	0x04, 0x36
        /*009e*/ 	.short	(.L_27 - .L_26)
.L_26:
        /*00a0*/ 	.word	0x00000008
.L_27:


//--------------------- .nv.callgraph             --------------------------
	.section	.nv.callgraph,"",@"SHT_CUDA_CALLGRAPH"
	.align	4
	.sectionentsize	8
	.align		4
        /*0000*/ 	.word	0x00000000
	.align		4
        /*0004*/ 	.word	0xffffffff
	.align		4
        /*0008*/ 	.word	0x00000000
	.align		4
        /*000c*/ 	.word	0xfffffffe
	.align		4
        /*0010*/ 	.word	0x00000000
	.align		4
        /*0014*/ 	.word	0xfffffffd
	.align		4
        /*0018*/ 	.word	0x00000000
	.align		4
        /*001c*/ 	.word	0xfffffffc


//--------------------- .text._Z13motion_searchPjS_jjPiS0_ --------------------------
	.section	.text._Z13motion_searchPjS_jjPiS0_,"ax",@progbits
	.align	128
        .global         _Z13motion_searchPjS_jjPiS0_
        .type           _Z13motion_searchPjS_jjPiS0_,@function
        .size           _Z13motion_searchPjS_jjPiS0_,(.L_x_32 - _Z13motion_searchPjS_jjPiS0_)
        .other          _Z13motion_searchPjS_jjPiS0_,@"STO_CUDA_ENTRY STV_DEFAULT"
_Z13motion_searchPjS_jjPiS0_:
.text._Z13motion_searchPjS_jjPiS0_:
[----:B------:R-:W0:Y:S01]  /*0000*/  LDC R1, c[0x0][0x37c] ;  /* 0x0000df00ff017b82 */ /* 0x000e220000000800 */
[----:B------:R-:W1:Y:S07]  /*0010*/  S2R R0, SR_TID.Y ;  /* 0x0000000000007919 */ /* 0x000e6e0000002200 */
[----:B------:R-:W1:Y:S01]  /*0020*/  S2UR UR4, SR_CTAID.Y ;  /* 0x00000000000479c3 */ /* 0x000e620000002600 */
[----:B0-----:R-:W-:Y:S01]  /*0030*/  IADD3 R1, PT, PT, R1, -0x100, RZ ;  /* 0xffffff0001017810 */ /* 0x001fe20007ffe0ff */
[----:B------:R-:W0:Y:S03]  /*0040*/  S2R R6, SR_TID.X ;  /* 0x0000000000067919 */ /* 0x000e260000002100 */
[----:B------:R-:W-:-:S03]  /*0050*/  R2UR UR16, R1 ;  /* 0x00000000011072ca */ /* 0x000fc600000e0000 */
[----:B------:R-:W1:Y:S08]  /*0060*/  LDC R29, c[0x0][0x364] ;  /* 0x0000d900ff1d7b82 */ /* 0x000e700000000800 */
[----:B------:R-:W2:Y:S08]  /*0070*/  LDC.64 R2, c[0x0][0x390] ;  /* 0x0000e400ff027b82 */ /* 0x000eb00000000a00 */
[----:B------:R-:W0:Y:S08]  /*0080*/  S2UR UR5, SR_CTAID.X ;  /* 0x00000000000579c3 */ /* 0x000e300000002500 */
[----:B------:R-:W0:Y:S01]  /*0090*/  LDC R5, c[0x0][0x360] ;  /* 0x0000d800ff057b82 */ /* 0x000e220000000800 */
[----:B-1----:R-:W-:Y:S01]  /*00a0*/  IMAD R29, R29, UR4, R0 ;  /* 0x000000041d1d7c24 */ /* 0x002fe2000f8e0200 */
[----:B--2---:R-:W-:-:S04]  /*00b0*/  SHF.R.U32.HI R4, RZ, 0x4, R3 ;  /* 0x00000004ff047819 */ /* 0x004fc80000011603 */
[----:B------:R-:W-:Y:S01]  /*00c0*/  ISETP.GE.U32.AND P0, PT, R29, R4, PT ;  /* 0x000000041d00720c */ /* 0x000fe20003f06070 */
[----:B0-----:R-:W-:Y:S01]  /*00d0*/  IMAD R0, R5, UR5, R6 ;  /* 0x0000000505007c24 */ /* 0x001fe2000f8e0206 */
[----:B------:R-:W-:-:S04]  /*00e0*/  SHF.R.U32.HI R5, RZ, 0x4, R2 ;  /* 0x00000004ff057819 */ /* 0x000fc80000011602 */
[----:B------:R-:W-:-:S13]  /*00f0*/  ISETP.GE.OR P0, PT, R0, R5, P0 ;  /* 0x000000050000720c */ /* 0x000fda0000706670 */
[----:B------:R-:W-:Y:S05]  /*0100*/  @P0 EXIT ;  /* 0x000000000000094d */ /* 0x000fea0003800000 */
[----:B------:R-:W0:Y:S01]  /*0110*/  LDC.64 R30, c[0x0][0x388] ;  /* 0x0000e200ff1e7b82 */ /* 0x000e220000000a00 */
[----:B------:R-:W-:Y:S01]  /*0120*/  SHF.R.U32.HI R2, RZ, 0x2, R2 ;  /* 0x00000002ff027819 */ /* 0x000fe20000011602 */
[----:B------:R-:W1:Y:S04]  /*0130*/  LDCU.64 UR10, c[0x0][0x358] ;  /* 0x00006b00ff0a77ac */ /* 0x000e680008000a00 */
[----:B------:R-:W-:-:S05]  /*0140*/  IMAD R5, R29, R2, RZ ;  /* 0x000000021d057224 */ /* 0x000fca00078e02ff */
[----:B------:R-:W-:-:S05]  /*0150*/  LEA R5, R5, R0, 0x2 ;  /* 0x0000000005057211 */ /* 0x000fca00078e10ff */
[----:B------:R-:W-:-:S05]  /*0160*/  IMAD.SHL.U32 R5, R5, 0x4, RZ ;  /* 0x0000000405057824 */ /* 0x000fca00078e00ff */
[----:B------:R-:W-:Y:S01]  /*0170*/  IADD3 R13, PT, PT, R2, R5, RZ ;  /* 0x00000005020d7210 */ /* 0x000fe20007ffe0ff */
[----:B0-----:R-:W-:-:S03]  /*0180*/  IMAD.WIDE.U32 R4, R5, 0x4, R30 ;  /* 0x0000000405047825 */ /* 0x001fc600078e001e */
[----:B------:R-:W-:Y:S01]  /*0190*/  IADD3 R27, PT, PT, R2, R13, RZ ;  /* 0x0000000d021b7210 */ /* 0x000fe20007ffe0ff */
[C---:B------:R-:W-:Y:S01]  /*01a0*/  VIADD R17, R13.reuse, 0x2 ;  /* 0x000000020d117836 */ /* 0x040fe20000000000 */
[----:B-1----:R-:W2:Y:S01]  /*01b0*/  LDG.E R8, desc[UR10][R4.64] ;  /* 0x0000000a04087981 */ /* 0x002ea2000c1e1900 */
[C---:B------:R-:W-:Y:S01]  /*01c0*/  IADD3 R23, PT, PT, R13.reuse, 0x3, RZ ;  /* 0x000000030d177810 */ /* 0x040fe20007ffe0ff */
[C---:B------:R-:W-:Y:S02]  /*01d0*/  VIADD R19, R13.reuse, 0x1 ;  /* 0x000000010d137836 */ /* 0x040fe40000000000 */
[----:B------:R-:W2:Y:S01]  /*01e0*/  LDG.E R9, desc[UR10][R4.64+0x4] ;  /* 0x0000040a04097981 */ /* 0x000ea2000c1e1900 */
[----:B------:R-:W-:-:S03]  /*01f0*/  IMAD.WIDE.U32 R6, R13, 0x4, R30 ;  /* 0x000000040d067825 */ /* 0x000fc600078e001e */
[----:B------:R-:W2:Y:S01]  /*0200*/  LDG.E R10, desc[UR10][R4.64+0x8] ;  /* 0x0000080a040a7981 */ /* 0x000ea2000c1e1900 */
[----:B------:R-:W-:-:S03]  /*0210*/  IADD3 R33, PT, PT, R2, R17, RZ ;  /* 0x0000001102217210 */ /* 0x000fc60007ffe0ff */
[----:B------:R0:W2:Y:S01]  /*0220*/  LDG.E R11, desc[UR10][R4.64+0xc] ;  /* 0x00000c0a040b7981 */ /* 0x0000a2000c1e1900 */
[----:B------:R-:W-:-:S03]  /*0230*/  IMAD.WIDE.U32 R22, R23, 0x4, R30 ;  /* 0x0000000417167825 */ /* 0x000fc600078e001e */
[----:B------:R1:W3:Y:S01]  /*0240*/  LDG.E R12, desc[UR10][R6.64] ;  /* 0x0000000a060c7981 */ /* 0x0002e2000c1e1900 */
[----:B------:R-:W-:-:S03]  /*0250*/  IMAD.WIDE.U32 R24, R27, 0x4, R30 ;  /* 0x000000041b187825 */ /* 0x000fc600078e001e */
[----:B------:R4:W3:Y:S01]  /*0260*/  LDG.E R15, desc[UR10][R22.64] ;  /* 0x0000000a160f7981 */ /* 0x0008e2000c1e1900 */
[----:B0-----:R-:W-:Y:S02]  /*0270*/  IMAD.IADD R5, R2, 0x1, R27 ;  /* 0x0000000102057824 */ /* 0x001fe400078e021b */
[--C-:B------:R-:W-:Y:S01]  /*0280*/  IMAD.WIDE.U32 R18, R19, 0x4, R30.reuse ;  /* 0x0000000413127825 */ /* 0x100fe200078e001e */
[----:B------:R-:W5:Y:S02]  /*0290*/  LDG.E R16, desc[UR10][R24.64] ;  /* 0x0000000a18107981 */ /* 0x000f64000c1e1900 */
[----:B------:R-:W-:Y:S01]  /*02a0*/  IADD3 R27, PT, PT, R5, 0x2, RZ ;  /* 0x00000002051b7810 */ /* 0x000fe20007ffe0ff */
[--C-:B------:R-:W-:Y:S01]  /*02b0*/  IMAD.WIDE.U32 R32, R33, 0x4, R30.reuse ;  /* 0x0000000421207825 */ /* 0x100fe200078e001e */
[----:B------:R-:W3:Y:S03]  /*02c0*/  LDG.E R13, desc[UR10][R18.64] ;  /* 0x0000000a120d7981 */ /* 0x000ee6000c1e1900 */
[----:B------:R-:W-:-:S02]  /*02d0*/  IMAD.WIDE.U32 R20, R17, 0x4, R30 ;  /* 0x0000000411147825 */ /* 0x000fc400078e001e */
[----:B------:R-:W5:Y:S02]  /*02e0*/  LDG.E R17, desc[UR10][R24.64+0x4] ;  /* 0x0000040a18117981 */ /* 0x000f64000c1e1900 */
[C---:B------:R-:W-:Y:S02]  /*02f0*/  VIADD R37, R5.reuse, 0x1 ;  /* 0x0000000105257836 */ /* 0x040fe40000000000 */
[----:B-1----:R-:W-:Y:S01]  /*0300*/  VIADD R7, R5, 0x3 ;  /* 0x0000000305077836 */ /* 0x002fe20000000000 */
[----:B------:R-:W5:Y:S01]  /*0310*/  LDG.E R18, desc[UR10][R32.64] ;  /* 0x0000000a20127981 */ /* 0x000f62000c1e1900 */
[----:B----4-:R-:W-:-:S03]  /*0320*/  IMAD.WIDE.U32 R22, R27, 0x4, R30 ;  /* 0x000000041b167825 */ /* 0x010fc600078e001e */
[----:B------:R0:W5:Y:S01]  /*0330*/  LDG.E R19, desc[UR10][R32.64+0x4] ;  /* 0x0000040a20137981 */ /* 0x000162000c1e1900 */
[----:B------:R-:W-:-:S03]  /*0340*/  IMAD.WIDE.U32 R34, R5, 0x4, R30 ;  /* 0x0000000405227825 */ /* 0x000fc600078e001e */
[----:B------:R-:W3:Y:S01]  /*0350*/  LDG.E R14, desc[UR10][R20.64] ;  /* 0x0000000a140e7981 */ /* 0x000ee2000c1e1900 */
[----:B------:R-:W-:-:S03]  /*0360*/  IMAD.WIDE.U32 R36, R37, 0x4, R30 ;  /* 0x0000000425247825 */ /* 0x000fc600078e001e */
[----:B------:R-:W4:Y:S01]  /*0370*/  LDG.E R22, desc[UR10][R22.64] ;  /* 0x0000000a16167981 */ /* 0x000f22000c1e1900 */
[----:B------:R-:W-:-:S03]  /*0380*/  IMAD.WIDE.U32 R6, R7, 0x4, R30 ;  /* 0x0000000407067825 */ /* 0x000fc600078e001e */
[----:B------:R1:W4:Y:S04]  /*0390*/  LDG.E R20, desc[UR10][R34.64] ;  /* 0x0000000a22147981 */ /* 0x000328000c1e1900 */
[----:B------:R1:W4:Y:S04]  /*03a0*/  LDG.E R21, desc[UR10][R36.64] ;  /* 0x0000000a24157981 */ /* 0x000328000c1e1900 */
[----:B------:R-:W4:Y:S01]  /*03b0*/  LDG.E R23, desc[UR10][R6.64] ;  /* 0x0000000a06177981 */ /* 0x000f22000c1e1900 */
[----:B------:R-:W-:-:S05]  /*03c0*/  IADD3 R5, PT, PT, R2, R5, RZ ;  /* 0x0000000502057210 */ /* 0x000fca0007ffe0ff */
[----:B------:R-:W-:-:S04]  /*03d0*/  IMAD.IADD R27, R2, 0x1, R5 ;  /* 0x00000001021b7824 */ /* 0x000fc800078e0205 */
[C-C-:B0-----:R-:W-:Y:S01]  /*03e0*/  IMAD.WIDE.U32 R32, R27.reuse, 0x4, R30.reuse ;  /* 0x000000041b207825 */ /* 0x141fe200078e001e */
[C---:B-1----:R-:W-:Y:S02]  /*03f0*/  IADD3 R35, PT, PT, R27.reuse, 0x1, RZ ;  /* 0x000000011b237810 */ /* 0x042fe40007ffe0ff */
[----:B------:R-:W-:Y:S01]  /*0400*/  IADD3 R37, PT, PT, R27, 0x2, RZ ;  /* 0x000000021b257810 */ /* 0x000fe20007ffe0ff */
[----:B------:R-:W-:-:S05]  /*0410*/  IMAD.WIDE.U32 R24, R5, 0x4, R30 ;  /* 0x0000000405187825 */ /* 0x000fca00078e001e */
[----:B------:R-:W4:Y:S04]  /*0420*/  LDG.E R4, desc[UR10][R24.64] ;  /* 0x0000000a18047981 */ /* 0x000f28000c1e1900 */
[----:B------:R-:W4:Y:S04]  /*0430*/  LDG.E R5, desc[UR10][R24.64+0x4] ;  /* 0x0000040a18057981 */ /* 0x000f28000c1e1900 */
[----:B------:R-:W4:Y:S04]  /*0440*/  LDG.E R6, desc[UR10][R24.64+0x8] ;  /* 0x0000080a18067981 */ /* 0x000f28000c1e1900 */
[----:B------:R0:W4:Y:S04]  /*0450*/  LDG.E R7, desc[UR10][R24.64+0xc] ;  /* 0x00000c0a18077981 */ /* 0x000128000c1e1900 */
[----:B--2---:R1:W-:Y:S02]  /*0460*/  STL.128 [R1], R8 ;  /* 0x0000000801007387 */ /* 0x0043e40000100c00 */
[----:B-1----:R-:W-:-:S02]  /*0470*/  VIADD R9, R27, 0x3 ;  /* 0x000000031b097836 */ /* 0x002fc40000000000 */
[----:B------:R1:W2:Y:S01]  /*0480*/  LDG.E R8, desc[UR10][R32.64] ;  /* 0x0000000a20087981 */ /* 0x0002a2000c1e1900 */
[----:B------:R-:W-:-:S03]  /*0490*/  IMAD.IADD R27, R2, 0x1, R27 ;  /* 0x00000001021b7824 */ /* 0x000fc600078e021b */
[----:B-----5:R5:W-:Y:S04]  /*04a0*/  STL.128 [R1+0x20], R16 ;  /* 0x0000201001007387 */ /* 0x020be80000100c00 */
[----:B---3--:R3:W-:Y:S01]  /*04b0*/  STL.128 [R1+0x10], R12 ;  /* 0x0000100c01007387 */ /* 0x0087e20000100c00 */
[----:B-----5:R-:W-:Y:S01]  /*04c0*/  IMAD.WIDE.U32 R18, R37, 0x4, R30 ;  /* 0x0000000425127825 */ /* 0x020fe200078e001e */
[----:B------:R-:W-:-:S03]  /*04d0*/  IADD3 R17, PT, PT, R2, R27, RZ ;  /* 0x0000001b02117210 */ /* 0x000fc60007ffe0ff */
[----:B---3--:R-:W-:Y:S01]  /*04e0*/  IMAD.WIDE.U32 R14, R35, 0x4, R30 ;  /* 0x00000004230e7825 */ /* 0x008fe200078e001e */
[C---:B------:R-:W-:Y:S01]  /*04f0*/  IADD3 R16, PT, PT, R2.reuse, R17, RZ ;  /* 0x0000001102107210 */ /* 0x040fe20007ffe0ff */
[----:B----4-:R3:W-:Y:S02]  /*0500*/  STL.128 [R1+0x30], R20 ;  /* 0x0000301401007387 */ /* 0x0107e40000100c00 */
[----:B------:R-:W-:Y:S02]  /*0510*/  IMAD.IADD R37, R2, 0x1, R37 ;  /* 0x0000000102257824 */ /* 0x000fe400078e0225 */
[--C-:B------:R-:W-:Y:S01]  /*0520*/  IMAD.WIDE.U32 R34, R27, 0x4, R30.reuse ;  /* 0x000000041b227825 */ /* 0x100fe200078e001e */
[----:B0-----:R-:W-:Y:S01]  /*0530*/  IADD3 R25, PT, PT, R17, 0x1, RZ ;  /* 0x0000000111197810 */ /* 0x001fe20007ffe0ff */
[----:B------:R-:W2:Y:S02]  /*0540*/  LDG.E R10, desc[UR10][R18.64] ;  /* 0x0000000a120a7981 */ /* 0x000ea4000c1e1900 */
[----:B-1----:R-:W-:-:S02]  /*0550*/  IMAD.WIDE.U32 R32, R37, 0x4, R30 ;  /* 0x0000000425207825 */ /* 0x002fc400078e001e */
[----:B------:R-:W4:Y:S02]  /*0560*/  LDG.E R12, desc[UR10][R34.64] ;  /* 0x0000000a220c7981 */ /* 0x000f24000c1e1900 */
[C---:B------:R-:W-:Y:S02]  /*0570*/  VIADD R28, R17.reuse, 0x3 ;  /* 0x00000003111c7836 */ /* 0x040fe40000000000 */
[----:B------:R0:W4:Y:S01]  /*0580*/  LDG.E R13, desc[UR10][R34.64+0x4] ;  /* 0x0000040a220d7981 */ /* 0x000122000c1e1900 */
[----:B---3--:R-:W-:Y:S02]  /*0590*/  VIADD R23, R17, 0x2 ;  /* 0x0000000211177836 */ /* 0x008fe40000000000 */
[--C-:B------:R-:W-:Y:S02]  /*05a0*/  IMAD.WIDE.U32 R20, R9, 0x4, R30.reuse ;  /* 0x0000000409147825 */ /* 0x100fe400078e001e */
[----:B------:R-:W2:Y:S02]  /*05b0*/  LDG.E R9, desc[UR10][R14.64] ;  /* 0x0000000a0e097981 */ /* 0x000ea4000c1e1900 */
[--C-:B------:R-:W-:Y:S01]  /*05c0*/  IMAD.WIDE.U32 R36, R17, 0x4, R30.reuse ;  /* 0x0000000411247825 */ /* 0x100fe200078e001e */
[----:B0-----:R-:W-:Y:S01]  /*05d0*/  IADD3 R35, PT, PT, R2, R16, RZ ;  /* 0x0000001002237210 */ /* 0x001fe20007ffe0ff */
[----:B------:R-:W2:Y:S02]  /*05e0*/  LDG.E R11, desc[UR10][R20.64] ;  /* 0x0000000a140b7981 */ /* 0x000ea4000c1e1900 */
[----:B------:R-:W-:-:S04]  /*05f0*/  IMAD.WIDE.U32 R22, R23, 0x4, R30 ;  /* 0x0000000417167825 */ /* 0x000fc800078e001e */
[--C-:B------:R-:W-:Y:S01]  /*0600*/  IMAD.WIDE.U32 R24, R25, 0x4, R30.reuse ;  /* 0x0000000419187825 */ /* 0x100fe200078e001e */
[----:B------:R-:W4:Y:S04]  /*0610*/  LDG.E R14, desc[UR10][R32.64] ;  /* 0x0000000a200e7981 */ /* 0x000f28000c1e1900 */
[----:B------:R0:W4:Y:S04]  /*0620*/  LDG.E R15, desc[UR10][R32.64+0x4] ;  /* 0x0000040a200f7981 */ /* 0x000128000c1e1900 */
[----:B------:R1:W3:Y:S04]  /*0630*/  LDG.E R20, desc[UR10][R36.64] ;  /* 0x0000000a24147981 */ /* 0x0002e8000c1e1900 */
[----:B------:R5:W3:Y:S01]  /*0640*/  LDG.E R21, desc[UR10][R24.64] ;  /* 0x0000000a18157981 */ /* 0x000ae2000c1e1900 */
[----:B0-----:R-:W-:-:S03]  /*0650*/  IMAD.WIDE.U32 R32, R28, 0x4, R30 ;  /* 0x000000041c207825 */ /* 0x001fc600078e001e */
[----:B------:R-:W3:Y:S01]  /*0660*/  LDG.E R22, desc[UR10][R22.64] ;  /* 0x0000000a16167981 */ /* 0x000ee2000c1e1900 */
[C---:B------:R-:W-:Y:S02]  /*0670*/  VIADD R28, R35.reuse, 0x1 ;  /* 0x00000001231c7836 */ /* 0x040fe40000000000 */
[C---:B-1----:R-:W-:Y:S01]  /*0680*/  IMAD.WIDE.U32 R36, R35.reuse, 0x4, R30 ;  /* 0x0000000423247825 */ /* 0x042fe200078e001e */
[----:B-----5:R-:W-:-:S04]  /*0690*/  IADD3 R25, PT, PT, R35, 0x3, RZ ;  /* 0x0000000323197810 */ /* 0x020fc80007ffe0ff */
[----:B------:R0:W5:Y:S04]  /*06a0*/  LDG.E R24, desc[UR10][R36.64] ;  /* 0x0000000a24187981 */ /* 0x000168000c1e1900 */
[----:B------:R1:W3:Y:S01]  /*06b0*/  LDG.E R23, desc[UR10][R32.64] ;  /* 0x0000000a20177981 */ /* 0x0002e2000c1e1900 */
[----:B------:R-:W-:-:S04]  /*06c0*/  IMAD.WIDE.U32 R26, R16, 0x4, R30 ;  /* 0x00000004101a7825 */ /* 0x000fc800078e001e */
[--C-:B0-----:R-:W-:Y:S01]  /*06d0*/  IMAD.WIDE.U32 R36, R25, 0x4, R30.reuse ;  /* 0x0000000419247825 */ /* 0x101fe200078e001e */
[----:B------:R-:W5:Y:S03]  /*06e0*/  LDG.E R16, desc[UR10][R26.64] ;  /* 0x0000000a1a107981 */ /* 0x000f66000c1e1900 */
[--C-:B-1----:R-:W-:Y:S01]  /*06f0*/  IMAD.WIDE.U32 R32, R28, 0x4, R30.reuse ;  /* 0x000000041c207825 */ /* 0x102fe200078e001e */
[----:B------:R-:W5:Y:S03]  /*0700*/  LDG.E R17, desc[UR10][R26.64+0x4] ;  /* 0x0000040a1a117981 */ /* 0x000f66000c1e1900 */
[----:B------:R-:W-:Y:S01]  /*0710*/  VIADD R28, R35, 0x2 ;  /* 0x00000002231c7836 */ /* 0x000fe20000000000 */
[----:B------:R0:W5:Y:S04]  /*0720*/  LDG.E R25, desc[UR10][R32.64] ;  /* 0x0000000a20197981 */ /* 0x000168000c1e1900 */
[----:B------:R-:W5:Y:S04]  /*0730*/  LDG.E R18, desc[UR10][R26.64+0x8] ;  /* 0x0000080a1a127981 */ /* 0x000f68000c1e1900 */
[----:B------:R-:W5:Y:S01]  /*0740*/  LDG.E R19, desc[UR10][R26.64+0xc] ;  /* 0x00000c0a1a137981 */ /* 0x000f62000c1e1900 */
[----:B0-----:R-:W-:-:S03]  /*0750*/  IMAD.WIDE.U32 R32, R28, 0x4, R30 ;  /* 0x000000041c207825 */ /* 0x001fc600078e001e */
[----:B------:R-:W5:Y:S04]  /*0760*/  LDG.E R27, desc[UR10][R36.64] ;  /* 0x0000000a241b7981 */ /* 0x000f68000c1e1900 */
[----:B------:R0:W5:Y:S01]  /*0770*/  LDG.E R26, desc[UR10][R32.64] ;  /* 0x0000000a201a7981 */ /* 0x000162000c1e1900 */
[----:B------:R-:W-:-:S04]  /*0780*/  IADD3 R35, PT, PT, R2, R35, RZ ;  /* 0x0000002302237210 */ /* 0x000fc80007ffe0ff */
[C---:B0-----:R-:W-:Y:S01]  /*0790*/  IADD3 R33, PT, PT, R2.reuse, R35, RZ ;  /* 0x0000002302217210 */ /* 0x041fe20007ffe0ff */
[----:B------:R-:W-:Y:S02]  /*07a0*/  IMAD.IADD R28, R2, 0x1, R28 ;  /* 0x00000001021c7824 */ /* 0x000fe400078e021c */
[--C-:B------:R-:W-:Y:S01]  /*07b0*/  IMAD.WIDE.U32 R36, R35, 0x4, R30.reuse ;  /* 0x0000000423247825 */ /* 0x100fe200078e001e */
[----:B------:R0:W-:Y:S03]  /*07c0*/  STL.128 [R1+0x40], R4 ;  /* 0x0000400401007387 */ /* 0x0001e60000100c00 */
[--C-:B------:R-:W-:Y:S01]  /*07d0*/  IMAD.WIDE.U32 R34, R28, 0x4, R30.reuse ;  /* 0x000000041c227825 */ /* 0x100fe200078e001e */
[----:B0-----:R-:W5:Y:S04]  /*07e0*/  LDG.E R4, desc[UR10][R36.64] ;  /* 0x0000000a24047981 */ /* 0x001f68000c1e1900 */
[----:B------:R0:W5:Y:S04]  /*07f0*/  LDG.E R5, desc[UR10][R36.64+0x4] ;  /* 0x0000040a24057981 */ /* 0x000168000c1e1900 */
[----:B------:R-:W5:Y:S04]  /*0800*/  LDG.E R6, desc[UR10][R34.64] ;  /* 0x0000000a22067981 */ /* 0x000f68000c1e1900 */
[----:B------:R1:W5:Y:S04]  /*0810*/  LDG.E R7, desc[UR10][R34.64+0x4] ;  /* 0x0000040a22077981 */ /* 0x000368000c1e1900 */
[----:B--2---:R2:W-:Y:S04]  /*0820*/  STL.128 [R1+0x50], R8 ;  /* 0x0000500801007387 */ /* 0x0045e80000100c00 */
[----:B----4-:R4:W-:Y:S01]  /*0830*/  STL.128 [R1+0x60], R12 ;  /* 0x0000600c01007387 */ /* 0x0109e20000100c00 */
[----:B--2---:R-:W-:-:S04]  /*0840*/  IMAD.WIDE.U32 R8, R33, 0x4, R30 ;  /* 0x0000000421087825 */ /* 0x004fc800078e001e */
[C---:B------:R-:W-:Y:S02]  /*0850*/  VIADD R11, R33.reuse, 0x1 ;  /* 0x00000001210b7836 */ /* 0x040fe40000000000 */
[----:B------:R-:W2:Y:S01]  /*0860*/  LDG.E R8, desc[UR10][R8.64] ;  /* 0x0000000a08087981 */ /* 0x000ea2000c1e1900 */
[C---:B----4-:R-:W-:Y:S01]  /*0870*/  IADD3 R13, PT, PT, R33.reuse, 0x2, RZ ;  /* 0x00000002210d7810 */ /* 0x050fe20007ffe0ff */
[----:B------:R-:W-:Y:S01]  /*0880*/  VIADD R15, R33, 0x3 ;  /* 0x00000003210f7836 */ /* 0x000fe20000000000 */
[----:B------:R-:W-:Y:S01]  /*0890*/  IADD3 R33, PT, PT, R2, R33, RZ ;  /* 0x0000002102217210 */ /* 0x000fe20007ffe0ff */
[----:B---3--:R3:W-:Y:S04]  /*08a0*/  STL.128 [R1+0x70], R20 ;  /* 0x0000701401007387 */ /* 0x0087e80000100c00 */
[----:B0-----:R-:W-:-:S05]  /*08b0*/  IMAD.WIDE.U32 R36, R33, 0x4, R30 ;  /* 0x0000000421247825 */ /* 0x001fca00078e001e */
[----:B------:R-:W4:Y:S04]  /*08c0*/  LDG.E R12, desc[UR10][R36.64] ;  /* 0x0000000a240c7981 */ /* 0x000f28000c1e1900 */
[----:B------:R-:W4:Y:S01]  /*08d0*/  LDG.E R14, desc[UR10][R36.64+0x8] ;  /* 0x0000080a240e7981 */ /* 0x000f22000c1e1900 */
[----:B---3--:R-:W-:Y:S02]  /*08e0*/  IMAD.IADD R20, R2, 0x1, R33 ;  /* 0x0000000102147824 */ /* 0x008fe400078e0221 */
[----:B------:R-:W-:Y:S02]  /*08f0*/  IMAD.WIDE.U32 R22, R15, 0x4, R30 ;  /* 0x000000040f167825 */ /* 0x000fe400078e001e */
[----:B------:R-:W4:Y:S01]  /*0900*/  LDG.E R15, desc[UR10][R36.64+0xc] ;  /* 0x00000c0a240f7981 */ /* 0x000f22000c1e1900 */
[----:B------:R-:W-:Y:S01]  /*0910*/  IADD3 R21, PT, PT, R20, 0x2, RZ ;  /* 0x0000000214157810 */ /* 0x000fe20007ffe0ff */
[----:B-1----:R-:W-:-:S02]  /*0920*/  IMAD.IADD R35, R2, 0x1, R20 ;  /* 0x0000000102237824 */ /* 0x002fc400078e0214 */
[----:B-----5:R0:W-:Y:S01]  /*0930*/  STL.128 [R1+0x80], R16 ;  /* 0x0000801001007387 */ /* 0x0201e20000100c00 */
[----:B------:R-:W-:-:S03]  /*0940*/  VIADD R33, R20, 0x3 ;  /* 0x0000000314217836 */ /* 0x000fc60000000000 */
[----:B------:R1:W-:Y:S01]  /*0950*/  STL.128 [R1+0x90], R24 ;  /* 0x0000901801007387 */ /* 0x0003e20000100c00 */
[----:B0-----:R-:W-:-:S03]  /*0960*/  IMAD.WIDE.U32 R16, R11, 0x4, R30 ;  /* 0x000000040b107825 */ /* 0x001fc600078e001e */
[----:B------:R0:W2:Y:S01]  /*0970*/  LDG.E R11, desc[UR10][R22.64] ;  /* 0x0000000a160b7981 */ /* 0x0000a2000c1e1900 */
[----:B------:R-:W-:-:S03]  /*0980*/  IMAD.WIDE.U32 R18, R13, 0x4, R30 ;  /* 0x000000040d127825 */ /* 0x000fc600078e001e */
[----:B------:R3:W4:Y:S01]  /*0990*/  LDG.E R13, desc[UR10][R36.64+0x4] ;  /* 0x0000040a240d7981 */ /* 0x000722000c1e1900 */
[----:B------:R-:W-:-:S03]  /*09a0*/  IMAD.WIDE.U32 R32, R33, 0x4, R30 ;  /* 0x0000000421207825 */ /* 0x000fc600078e001e */
[----:B------:R-:W2:Y:S01]  /*09b0*/  LDG.E R9, desc[UR10][R16.64] ;  /* 0x0000000a10097981 */ /* 0x000ea2000c1e1900 */
[----:B-1----:R-:W-:Y:S01]  /*09c0*/  IADD3 R27, PT, PT, R20, 0x1, RZ ;  /* 0x00000001141b7810 */ /* 0x002fe20007ffe0ff */
[--C-:B0-----:R-:W-:Y:S02]  /*09d0*/  IMAD.WIDE.U32 R22, R21, 0x4, R30.reuse ;  /* 0x0000000415167825 */ /* 0x101fe400078e001e */
[----:B------:R-:W2:Y:S02]  /*09e0*/  LDG.E R10, desc[UR10][R18.64] ;  /* 0x0000000a120a7981 */ /* 0x000ea4000c1e1900 */
[----:B------:R-:W-:Y:S01]  /*09f0*/  IMAD.WIDE.U32 R26, R27, 0x4, R30 ;  /* 0x000000041b1a7825 */ /* 0x000fe200078e001e */
[----:B---3--:R-:W-:-:S03]  /*0a00*/  IADD3 R37, PT, PT, R2, R35, RZ ;  /* 0x0000002302257210 */ /* 0x008fc60007ffe0ff */
[--C-:B------:R-:W-:Y:S01]  /*0a10*/  IMAD.WIDE.U32 R24, R20, 0x4, R30.reuse ;  /* 0x0000000414187825 */ /* 0x100fe200078e001e */
[----:B------:R0:W3:Y:S01]  /*0a20*/  LDG.E R17, desc[UR10][R26.64] ;  /* 0x0000000a1a117981 */ /* 0x0000e2000c1e1900 */
[C---:B------:R-:W-:Y:S02]  /*0a30*/  IADD3 R34, PT, PT, R37.reuse, 0x1, RZ ;  /* 0x0000000125227810 */ /* 0x040fe40007ffe0ff */
[----:B------:R-:W-:Y:S01]  /*0a40*/  VIADD R28, R37, 0x2 ;  /* 0x00000002251c7836 */ /* 0x000fe20000000000 */
[----:B------:R1:W3:Y:S04]  /*0a50*/  LDG.E R18, desc[UR10][R22.64] ;  /* 0x0000000a16127981 */ /* 0x0002e8000c1e1900 */
[----:B------:R5:W3:Y:S01]  /*0a60*/  LDG.E R16, desc[UR10][R24.64] ;  /* 0x0000000a18107981 */ /* 0x000ae2000c1e1900 */
[----:B0-----:R-:W-:-:S03]  /*0a70*/  IMAD.WIDE.U32 R26, R35, 0x4, R30 ;  /* 0x00000004231a7825 */ /* 0x001fc600078e001e */
[----:B------:R0:W3:Y:S01]  /*0a80*/  LDG.E R19, desc[UR10][R32.64] ;  /* 0x0000000a20137981 */ /* 0x0000e2000c1e1900 */
[----:B------:R-:W-:Y:S01]  /*0a90*/  IMAD.IADD R35, R2, 0x1, R21 ;  /* 0x0000000102237824 */ /* 0x000fe200078e0215 */
[C---:B-1----:R-:W-:Y:S01]  /*0aa0*/  IADD3 R23, PT, PT, R37.reuse, 0x3, RZ ;  /* 0x0000000325177810 */ /* 0x042fe20007ffe0ff */
[--C-:B------:R-:W-:Y:S01]  /*0ab0*/  IMAD.WIDE.U32 R36, R37, 0x4, R30.reuse ;  /* 0x0000000425247825 */ /* 0x100fe200078e001e */
[----:B------:R-:W3:Y:S03]  /*0ac0*/  LDG.E R20, desc[UR10][R26.64] ;  /* 0x0000000a1a147981 */ /* 0x000ee6000c1e1900 */
[--C-:B-----5:R-:W-:Y:S01]  /*0ad0*/  IMAD.WIDE.U32 R24, R35, 0x4, R30.reuse ;  /* 0x0000000423187825 */ /* 0x120fe200078e001e */
[----:B------:R-:W5:Y:S03]  /*0ae0*/  LDG.E R21, desc[UR10][R26.64+0x4] ;  /* 0x0000040a1a157981 */ /* 0x000f66000c1e1900 */
[--C-:B------:R-:W-:Y:S01]  /*0af0*/  IMAD.WIDE.U32 R34, R34, 0x4, R30.reuse ;  /* 0x0000000422227825 */ /* 0x100fe200078e001e */
[----:B------:R-:W5:Y:S03]  /*0b00*/  LDG.E R22, desc[UR10][R24.64] ;  /* 0x0000000a18167981 */ /* 0x000f66000c1e1900 */
[----:B0-----:R-:W-:-:S04]  /*0b10*/  IMAD.WIDE.U32 R32, R28, 0x4, R30 ;  /* 0x000000041c207825 */ /* 0x001fc800078e001e */
[----:B------:R-:W-:Y:S01]  /*0b20*/  IMAD.WIDE.U32 R30, R23, 0x4, R30 ;  /* 0x00000004171e7825 */ /* 0x000fe200078e001e */
[----:B------:R-:W5:Y:S04]  /*0b30*/  LDG.E R26, desc[UR10][R32.64] ;  /* 0x0000000a201a7981 */ /* 0x000f68000c1e1900 */
[----:B------:R-:W5:Y:S04]  /*0b40*/  LDG.E R23, desc[UR10][R24.64+0x4] ;  /* 0x0000040a18177981 */ /* 0x000f68000c1e1900 */
[----:B------:R0:W5:Y:S04]  /*0b50*/  LDG.E R27, desc[UR10][R30.64] ;  /* 0x0000000a1e1b7981 */ /* 0x000168000c1e1900 */
[----:B------:R-:W5:Y:S04]  /*0b60*/  LDG.E R24, desc[UR10][R36.64] ;  /* 0x0000000a24187981 */ /* 0x000f68000c1e1900 */
[----:B------:R1:W5:Y:S01]  /*0b70*/  LDG.E R25, desc[UR10][R34.64] ;  /* 0x0000000a22197981 */ /* 0x000362000c1e1900 */
[----:B0-----:R-:W0:Y:S01]  /*0b80*/  LDC.64 R30, c[0x0][0x380] ;  /* 0x0000e000ff1e7b82 */ /* 0x001e220000000a00 */
[----:B------:R-:W-:-:S04]  /*0b90*/  VIADD R3, R3, 0xffffffff ;  /* 0xffffffff03037836 */ /* 0x000fc80000000000 */
[C---:B-1----:R-:W-:Y:S01]  /*0ba0*/  IMAD R35, R2.reuse, R3, RZ ;  /* 0x0000000302237224 */ /* 0x042fe200078e02ff */
[----:B------:R-:W-:Y:S01]  /*0bb0*/  IADD3 R2, PT, PT, R2, -0x1, RZ ;  /* 0xffffffff02027810 */ /* 0x000fe20007ffe0ff */
[----:B------:R1:W-:Y:S01]  /*0bc0*/  STL.128 [R1+0xa0], R4 ;  /* 0x0000a00401007387 */ /* 0x0003e20000100c00 */
[----:B------:R-:W-:-:S03]  /*0bd0*/  HFMA2 R28, -RZ, RZ, 5.9604644775390625e-08, 0 ;  /* 0x00010000ff1c7431 */ /* 0x000fc600000001ff */
[----:B------:R-:W-:Y:S01]  /*0be0*/  IMAD.IADD R33, R35, 0x1, R2 ;  /* 0x0000000123217824 */ /* 0x000fe200078e0202 */
[----:B------:R-:W-:Y:S01]  /*0bf0*/  UMOV UR8, 0xfffffff1 ;  /* 0xfffffff100087882 */ /* 0x000fe20000000000 */
[----:B0-----:R-:W-:-:S04]  /*0c00*/  IMAD.WIDE.U32 R2, R2, 0x4, R30 ;  /* 0x0000000402027825 */ /* 0x001fc800078e001e */
[----:B-1----:R-:W-:-:S04]  /*0c10*/  IMAD.WIDE.U32 R4, R33, 0x4, R30 ;  /* 0x0000000421047825 */ /* 0x002fc800078e001e */
[----:B------:R-:W-:Y:S02]  /*0c20*/  IMAD.MOV.U32 R6, RZ, RZ, RZ ;  /* 0x000000ffff067224 */ /* 0x000fe400078e00ff */
[----:B------:R-:W-:Y:S01]  /*0c30*/  IMAD.WIDE.U32 R30, R35, 0x4, R30 ;  /* 0x00000004231e7825 */ /* 0x000fe200078e001e */
[----:B----4-:R0:W-:Y:S04]  /*0c40*/  STL.128 [R1+0xc0], R12 ;  /* 0x0000c00c01007387 */ /* 0x0101e80000100c00 */
[----:B--2---:R0:W-:Y:S04]  /*0c50*/  STL.128 [R1+0xb0], R8 ;  /* 0x0000b00801007387 */ /* 0x0041e80000100c00 */
[----:B---3--:R0:W-:Y:S04]  /*0c60*/  STL.128 [R1+0xd0], R16 ;  /* 0x0000d01001007387 */ /* 0x0081e80000100c00 */
[----:B-----5:R0:W-:Y:S04]  /*0c70*/  STL.128 [R1+0xe0], R20 ;  /* 0x0000e01401007387 */ /* 0x0201e80000100c00 */
[----:B------:R0:W-:Y:S02]  /*0c80*/  STL.128 [R1+0xf0], R24 ;  /* 0x0000f01801007387 */ /* 0x0001e40000100c00 */
.L_x_30:
[----:B01234-:R-:W-:-:S05]  /*0c90*/  UMOV UR9, 0xfffffff1 ;  /* 0xfffffff100097882 */ /* 0x01ffca0000000000 */
.L_x_29:
[----:B0-----:R-:W-:Y:S01]  /*0ca0*/  HFMA2 R21, -RZ, RZ, 0, 0 ;  /* 0x00000000ff157431 */ /* 0x001fe200000001ff */
[----:B-1234-:R-:W-:-:S06]  /*0cb0*/  UMOV UR4, URZ ;  /* 0x000000ff00047c82 */ /* 0x01efcc0008000000 */
.L_x_28:
[----:B0-----:R-:W0:Y:S01]  /*0cc0*/  LDCU UR5, c[0x0][0x390] ;  /* 0x00007200ff0577ac */ /* 0x001e220008000800 */
[----:B-1----:R-:W1:Y:S01]  /*0cd0*/  LDC.64 R10, c[0x0][0x380] ;  /* 0x0000e000ff0a7b82 */ /* 0x002e620000000a00 */
[----:B------:R-:W-:Y:S01]  /*0ce0*/  LEA R20, R29, UR8, 0x4 ;  /* 0x000000081d147c11 */ /* 0x000fe2000f8e20ff */
[----:B--2---:R-:W2:Y:S01]  /*0cf0*/  LDCU UR6, c[0x0][0x394] ;  /* 0x00007280ff0677ac */ /* 0x004ea20008000800 */
[----:B------:R-:W-:-:S03]  /*0d00*/  LEA R23, R0, UR9, 0x4 ;  /* 0x0000000900177c11 */ /* 0x000fc6000f8e20ff */
[----:B------:R-:W-:Y:S01]  /*0d10*/  VIADD R20, R20, UR4 ;  /* 0x0000000414147c36 */ /* 0x000fe20008000000 */
[----:B------:R-:W-:Y:S02]  /*0d20*/  UIMAD UR12, UR4, 0x10, UR16 ;  /* 0x00000010040c78a4 */ /* 0x000fe4000f8e0210 */
[----:B------:R-:W-:Y:S01]  /*0d30*/  UIADD3 UR4, UPT, UPT, UR4, 0x1, URZ ;  /* 0x0000000104047890 */ /* 0x000fe2000fffe0ff */
[----:B------:R-:W-:Y:S01]  /*0d40*/  IMAD.SHL.U32 R25, R23, 0x8, RZ ;  /* 0x0000000817197824 */ /* 0x000fe200078e00ff */
[----:B---3--:R-:W3:Y:S01]  /*0d50*/  LDCU UR13, c[0x0][0x390] ;  /* 0x00007200ff0d77ac */ /* 0x008ee20008000800 */
[----:B----4-:R-:W4:Y:S01]  /*0d60*/  LDCU.64 UR14, c[0x0][0x380] ;  /* 0x00007000ff0e77ac */ /* 0x010f220008000a00 */
[----:B0-----:R-:W-:Y:S01]  /*0d70*/  USHF.R.U32.HI UR5, URZ, 0x2, UR5 ;  /* 0x00000002ff057899 */ /* 0x001fe20008011605 */
[----:B--2---:R-:W-:Y:S01]  /*0d80*/  ISETP.GE.U32.AND P0, PT, R20, UR6, PT ;  /* 0x0000000614007c0c */ /* 0x004fe2000bf06070 */
[----:B------:R-:W-:Y:S02]  /*0d90*/  UISETP.NE.AND UP1, UPT, UR4, 0x10, UPT ;  /* 0x000000100400788c */ /* 0x000fe4000bf25270 */
[----:B------:R-:W-:-:S02]  /*0da0*/  UIADD3 UR7, UPT, UPT, UR5, -0x1, URZ ;  /* 0xffffffff05077890 */ /* 0x000fc4000fffe0ff */
[C---:B------:R-:W-:Y:S01]  /*0db0*/  IMAD R22, R20.reuse, UR5, RZ ;  /* 0x0000000514167c24 */ /* 0x040fe2000f8e02ff */
[----:B------:R-:W-:Y:S01]  /*0dc0*/  ISETP.GT.AND P1, PT, R20, RZ, !P0 ;  /* 0x000000ff1400720c */ /* 0x000fe20004724270 */
[----:B------:R-:W-:-:S03]  /*0dd0*/  UMOV UR5, URZ ;  /* 0x000000ff00057c82 */ /* 0x000fc60008000000 */
[----:B------:R-:W-:-:S05]  /*0de0*/  IADD3 R9, PT, PT, R22, UR7, RZ ;  /* 0x0000000716097c10 */ /* 0x000fca000fffe0ff */
[----:B-1----:R-:W-:-:S04]  /*0df0*/  IMAD.WIDE.U32 R8, R9, 0x4, R10 ;  /* 0x0000000409087825 */ /* 0x002fc800078e000a */
[----:B---34-:R-:W-:-:S07]  /*0e00*/  IMAD.WIDE.U32 R10, R22, 0x4, R10 ;  /* 0x00000004160a7825 */ /* 0x018fce00078e000a */
.L_x_27:
[----:B------:R-:W5:Y:S01]  /*0e10*/  LDL.U8 R24, [UR12] ;  /* 0x0000000cff187983 */ /* 0x000f620008100000 */
[----:B0-----:R-:W0:Y:S01]  /*0e20*/  LDC.64 R16, c[0x0][0x380] ;  /* 0x0000e000ff107b82 */ /* 0x001e220000000a00 */
[C---:B------:R-:W-:Y:S01]  /*0e30*/  ISETP.GE.U32.AND P2, PT, R23.reuse, UR13, PT ;  /* 0x0000000d17007c0c */ /* 0x040fe2000bf46070 */
[----:B------:R-:W-:Y:S01]  /*0e40*/  BSSY.RECONVERGENT B0, `(.L_x_0) ;  /* 0x0000030000007945 */ /* 0x000fe20003800200 */
[C---:B------:R-:W-:Y:S02]  /*0e50*/  LOP3.LUT R12, R23.reuse, 0xfffffffc, RZ, 0xc0, !PT ;  /* 0xfffffffc170c7812 */ /* 0x040fe400078ec0ff */
[C---:B------:R-:W-:Y:S02]  /*0e60*/  LEA.HI R15, R23.reuse, R22, RZ, 0x1e ;  /* 0x00000016170f7211 */ /* 0x040fe400078ff0ff */
[----:B------:R-:W-:Y:S02]  /*0e70*/  LEA.HI R19, R23, R35, RZ, 0x1e ;  /* 0x0000002317137211 */ /* 0x000fe400078ff0ff */
[----:B------:R-:W-:-:S04]  /*0e80*/  IADD3 R12, P3, PT, R12, UR14, RZ ;  /* 0x0000000e0c0c7c10 */ /* 0x000fc8000ff7e0ff */
[----:B------:R-:W-:Y:S01]  /*0e90*/  IADD3.X R13, PT, PT, RZ, UR15, RZ, P3, !PT ;  /* 0x0000000fff0d7c10 */ /* 0x000fe20009ffe4ff */
[----:B01----:R-:W-:-:S04]  /*0ea0*/  IMAD.WIDE.U32 R14, R15, 0x4, R16 ;  /* 0x000000040f0e7825 */ /* 0x003fc800078e0010 */
[----:B------:R-:W-:Y:S01]  /*0eb0*/  IMAD.WIDE.U32 R16, R19, 0x4, R16 ;  /* 0x0000000413107825 */ /* 0x000fe200078e0010 */
[----:B--234-:R-:W-:Y:S06]  /*0ec0*/  @!P2 BRA `(.L_x_1) ;  /* 0x00000000001ca947 */ /* 0x01cfec0003800000 */
[----:B------:R-:W-:Y:S05]  /*0ed0*/  @!P1 BRA `(.L_x_2) ;  /* 0x0000000000089947 */ /* 0x000fea0003800000 */
[----:B------:R0:W5:Y:S01]  /*0ee0*/  LDG.E.U8 R26, desc[UR10][R8.64+0x3] ;  /* 0x0000030a081a7981 */ /* 0x000162000c1e1100 */
[----:B------:R-:W-:Y:S05]  /*0ef0*/  BRA `(.L_x_3) ;  /* 0x0000000000907947 */ /* 0x000fea0003800000 */
.L_x_2:
[----:B------:R-:W-:-:S13]  /*0f00*/  ISETP.GT.AND P3, PT, R20, -0x1, PT ;  /* 0xffffffff1400780c */ /* 0x000fda0003f64270 */
[----:B------:R0:W5:Y:S04]  /*0f10*/  @!P3 LDG.E.U8 R26, desc[UR10][R2.64+0x3] ;  /* 0x0000030a021ab981 */ /* 0x000168000c1e1100 */
[----:B------:R0:W5:Y:S01]  /*0f20*/  @P3 LDG.E.U8 R26, desc[UR10][R4.64+0x3] ;  /* 0x0000030a041a3981 */ /* 0x000162000c1e1100 */
[----:B------:R-:W-:Y:S05]  /*0f30*/  BRA `(.L_x_3) ;  /* 0x0000000000807947 */ /* 0x000fea0003800000 */
.L_x_1:
[----:B------:R-:W-:-:S13]  /*0f40*/  ISETP.GT.AND P3, PT, R23, -0x1, PT ;  /* 0xffffffff1700780c */ /* 0x000fda0003f64270 */
[----:B------:R-:W-:Y:S05]  /*0f50*/  @P3 BRA `(.L_x_4) ;  /* 0x0000000000203947 */ /* 0x000fea0003800000 */
[----:B------:R-:W-:Y:S05]  /*0f60*/  @!P1 BRA `(.L_x_5) ;  /* 0x0000000000089947 */ /* 0x000fea0003800000 */
[----:B------:R0:W5:Y:S01]  /*0f70*/  LDG.E R26, desc[UR10][R10.64] ;  /* 0x0000000a0a1a7981 */ /* 0x000162000c1e1900 */
[----:B------:R-:W-:Y:S05]  /*0f80*/  BRA `(.L_x_3) ;  /* 0x00000000006c7947 */ /* 0x000fea0003800000 */
.L_x_5:
[----:B------:R-:W-:-:S13]  /*0f90*/  ISETP.GT.AND P3, PT, R20, -0x1, PT ;  /* 0xffffffff1400780c */ /* 0x000fda0003f64270 */
[----:B------:R-:W0:Y:S02]  /*0fa0*/  @!P3 LDC.64 R18, c[0x0][0x380] ;  /* 0x0000e000ff12bb82 */ /* 0x000e240000000a00 */
[----:B0-----:R1:W5:Y:S04]  /*0fb0*/  @!P3 LDG.E R26, desc[UR10][R18.64] ;  /* 0x0000000a121ab981 */ /* 0x001368000c1e1900 */
[----:B------:R1:W5:Y:S01]  /*0fc0*/  @P3 LDG.E R26, desc[UR10][R30.64] ;  /* 0x0000000a1e1a3981 */ /* 0x000362000c1e1900 */
[----:B------:R-:W-:Y:S05]  /*0fd0*/  BRA `(.L_x_3) ;  /* 0x0000000000587947 */ /* 0x000fea0003800000 */
.L_x_4:
[----:B------:R-:W-:Y:S05]  /*0fe0*/  @!P0 BRA `(.L_x_6) ;  /* 0x0000000000188947 */ /* 0x000fea0003800000 */
[----:B------:R-:W-:-:S13]  /*0ff0*/  ISETP.NE.AND P3, PT, R23, RZ, PT ;  /* 0x000000ff1700720c */ /* 0x000fda0003f65270 */
[----:B------:R-:W2:Y:S01]  /*1000*/  @P3 LDG.E R26, desc[UR10][R16.64] ;  /* 0x0000000a101a3981 */ /* 0x000ea2000c1e1900 */
[----:B------:R-:W-:-:S04]  /*1010*/  @P3 LOP3.LUT R19, R25, 0x18, RZ, 0xc0, !PT ;  /* 0x0000001819133812 */ /* 0x000fc800078ec0ff */
[----:B--2---:R-:W-:-:S06]  /*1020*/  @P3 SHF.R.U32.HI R26, RZ, R19, R26 ;  /* 0x00000013ff1a3219 */ /* 0x004fcc000001161a */
[----:B------:R2:W5:Y:S01]  /*1030*/  @!P3 LDG.E.U8 R26, desc[UR10][R4.64+0x3] ;  /* 0x0000030a041ab981 */ /* 0x000562000c1e1100 */
[----:B------:R-:W-:Y:S05]  /*1040*/  BRA `(.L_x_3) ;  /* 0x00000000003c7947 */ /* 0x000fea0003800000 */
.L_x_6:
[----:B------:R-:W-:-:S13]  /*1050*/  ISETP.GT.AND P3, PT, R20, -0x1, PT ;  /* 0xffffffff1400780c */ /* 0x000fda0003f64270 */
[----:B------:R-:W-:Y:S05]  /*1060*/  @P3 BRA `(.L_x_7) ;  /* 0x0000000000183947 */ /* 0x000fea0003800000 */
[----:B------:R-:W-:-:S13]  /*1070*/  ISETP.NE.AND P3, PT, R23, RZ, PT ;  /* 0x000000ff1700720c */ /* 0x000fda0003f65270 */
[----:B------:R-:W2:Y:S01]  /*1080*/  @P3 LDG.E R26, desc[UR10][R12.64] ;  /* 0x0000000a0c1a3981 */ /* 0x000ea2000c1e1900 */
[----:B------:R-:W-:-:S04]  /*1090*/  @P3 LOP3.LUT R19, R25, 0x18, RZ, 0xc0, !PT ;  /* 0x0000001819133812 */ /* 0x000fc800078ec0ff */
[----:B--2---:R-:W-:-:S06]  /*10a0*/  @P3 SHF.R.U32.HI R26, RZ, R19, R26 ;  /* 0x00000013ff1a3219 */ /* 0x004fcc000001161a */
[----:B------:R3:W5:Y:S01]  /*10b0*/  @!P3 LDG.E.U8 R26, desc[UR10][R2.64+0x3] ;  /* 0x0000030a021ab981 */ /* 0x000762000c1e1100 */
[----:B------:R-:W-:Y:S05]  /*10c0*/  BRA `(.L_x_3) ;  /* 0x00000000001c7947 */ /* 0x000fea0003800000 */
.L_x_7:
[----:B------:R-:W2:Y:S01]  /*10d0*/  LDG.E R18, desc[UR10][R14.64] ;  /* 0x0000000a0e127981 */ /* 0x000ea2000c1e1900 */
[----:B------:R-:W0:Y:S01]  /*10e0*/  S2UR UR7, SR_CgaCtaId ;  /* 0x00000000000779c3 */ /* 0x000e220000008800 */
[----:B------:R-:W-:Y:S01]  /*10f0*/  UMOV UR6, 0x400 ;  /* 0x0000040000067882 */ /* 0x000fe20000000000 */
[----:B------:R-:W-:Y:S01]  /*1100*/  LOP3.LUT R19, R25, 0x18, RZ, 0xc0, !PT ;  /* 0x0000001819137812 */ /* 0x000fe200078ec0ff */
[----:B0-----:R-:W-:-:S09]  /*1110*/  ULEA UR6, UR7, UR6, 0x18 ;  /* 0x0000000607067291 */ /* 0x001fd2000f8ec0ff */
[----:B--2---:R4:W-:Y:S01]  /*1120*/  STS [UR6], R18 ;  /* 0x00000012ff007988 */ /* 0x0049e20008000806 */
[----:B------:R-:W-:-:S07]  /*1130*/  SHF.R.U32.HI R26, RZ, R19, R18 ;  /* 0x00000013ff1a7219 */ /* 0x000fce0000011612 */
.L_x_3:
[----:B------:R-:W-:Y:S05]  /*1140*/  BSYNC.RECONVERGENT B0 ;  /* 0x0000000000007941 */ /* 0x000fea0003800200 */
.L_x_0:
[----:B-1---5:R-:W-:Y:S01]  /*1150*/  LOP3.LUT R19, R26, 0xff, RZ, 0xc0, !PT ;  /* 0x000000ff1a137812 */ /* 0x022fe200078ec0ff */
[----:B------:R-:W-:Y:S03]  /*1160*/  BSSY.RECONVERGENT B0, `(.L_x_8) ;  /* 0x000005c000007945 */ /* 0x000fe60003800200 */
[----:B------:R-:W-:-:S13]  /*1170*/  ISETP.GE.U32.AND P3, PT, R24, R19, PT ;  /* 0x000000131800720c */ /* 0x000fda0003f66070 */
[----:B------:R-:W-:Y:S05]  /*1180*/  @P3 BRA `(.L_x_9) ;  /* 0x0000000000b43947 */ /* 0x000fea0003800000 */
[----:B------:R-:W-:Y:S04]  /*1190*/  BSSY.RECONVERGENT B1, `(.L_x_10) ;  /* 0x0000029000017945 */ /* 0x000fe80003800200 */
[----:B------:R-:W-:Y:S05]  /*11a0*/  @!P2 BRA `(.L_x_11) ;  /* 0x00000000001ca947 */ /* 0x000fea0003800000 */
[----:B------:R-:W-:Y:S05]  /*11b0*/  @!P1 BRA `(.L_x_12) ;  /* 0x0000000000089947 */ /* 0x000fea0003800000 */
[----:B----4-:R1:W5:Y:S01]  /*11c0*/  LDG.E.U8 R18, desc[UR10][R8.64+0x3] ;  /* 0x0000030a08127981 */ /* 0x010362000c1e1100 */
[----:B------:R-:W-:Y:S05]  /*11d0*/  BRA `(.L_x_13) ;  /* 0x0000000000907947 */ /* 0x000fea0003800000 */
.L_x_12:
[----:B------:R-:W-:-:S13]  /*11e0*/  ISETP.GT.AND P2, PT, R20, -0x1, PT ;  /* 0xffffffff1400780c */ /* 0x000fda0003f44270 */
[----:B----4-:R1:W5:Y:S04]  /*11f0*/  @!P2 LDG.E.U8 R18, desc[UR10][R2.64+0x3] ;  /* 0x0000030a0212a981 */ /* 0x010368000c1e1100 */
[----:B------:R1:W5:Y:S01]  /*1200*/  @P2 LDG.E.U8 R18, desc[UR10][R4.64+0x3] ;  /* 0x0000030a04122981 */ /* 0x000362000c1e1100 */
[----:B------:R-:W-:Y:S05]  /*1210*/  BRA `(.L_x_13) ;  /* 0x0000000000807947 */ /* 0x000fea0003800000 */
.L_x_11:
[----:B------:R-:W-:-:S13]  /*1220*/  ISETP.GT.AND P2, PT, R23, -0x1, PT ;  /* 0xffffffff1700780c */ /* 0x000fda0003f44270 */
[----:B------:R-:W-:Y:S05]  /*1230*/  @P2 BRA `(.L_x_14) ;  /* 0x0000000000202947 */ /* 0x000fea0003800000 */
[----:B------:R-:W-:Y:S05]  /*1240*/  @!P1 BRA `(.L_x_15) ;  /* 0x0000000000089947 */ /* 0x000fea0003800000 */
[----:B----4-:R1:W5:Y:S01]  /*1250*/  LDG.E.U8 R18, desc[UR10][R10.64] ;  /* 0x0000000a0a127981 */ /* 0x010362000c1e1100 */
[----:B------:R-:W-:Y:S05]  /*1260*/  BRA `(.L_x_13) ;  /* 0x00000000006c7947 */ /* 0x000fea0003800000 */
.L_x_15:
[----:B------:R-:W-:-:S13]  /*1270*/  ISETP.GT.AND P2, PT, R20, -0x1, PT ;  /* 0xffffffff1400780c */ /* 0x000fda0003f44270 */
[----:B------:R-:W4:Y:S02]  /*1280*/  @!P2 LDC.64 R12, c[0x0][0x380] ;  /* 0x0000e000ff0cab82 */ /* 0x000f240000000a00 */
[----:B----4-:R4:W5:Y:S04]  /*1290*/  @!P2 LDG.E.U8 R18, desc[UR10][R12.64] ;  /* 0x0000000a0c12a981 */ /* 0x010968000c1e1100 */
[----:B------:R4:W5:Y:S01]  /*12a0*/  @P2 LDG.E.U8 R18, desc[UR10][R30.64] ;  /* 0x0000000a1e122981 */ /* 0x000962000c1e1100 */
[----:B------:R-:W-:Y:S05]  /*12b0*/  BRA `(.L_x_13) ;  /* 0x0000000000587947 */ /* 0x000fea0003800000 */
.L_x_14:
[----:B------:R-:W-:Y:S05]  /*12c0*/  @!P0 BRA `(.L_x_16) ;  /* 0x0000000000188947 */ /* 0x000fea0003800000 */
[----:B------:R-:W-:-:S13]  /*12d0*/  ISETP.NE.AND P2, PT, R23, RZ, PT ;  /* 0x000000ff1700720c */ /* 0x000fda0003f45270 */
[----:B------:R-:W4:Y:S01]  /*12e0*/  @P2 LDG.E R16, desc[UR10][R16.64] ;  /* 0x0000000a10102981 */ /* 0x000f22000c1e1900 */
[----:B------:R-:W-:-:S04]  /*12f0*/  @P2 LOP3.LUT R13, R25, 0x18, RZ, 0xc0, !PT ;  /* 0x00000018190d2812 */ /* 0x000fc800078ec0ff */
[----:B----4-:R-:W-:-:S06]  /*1300*/  @P2 SHF.R.U32.HI R18, RZ, R13, R16 ;  /* 0x0000000dff122219 */ /* 0x010fcc0000011610 */
[----:B------:R1:W5:Y:S01]  /*1310*/  @!P2 LDG.E.U8 R18, desc[UR10][R4.64+0x3] ;  /* 0x0000030a0412a981 */ /* 0x000362000c1e1100 */
[----:B------:R-:W-:Y:S05]  /*1320*/  BRA `(.L_x_13) ;  /* 0x00000000003c7947 */ /* 0x000fea0003800000 */
.L_x_16:
[----:B------:R-:W-:-:S13]  /*1330*/  ISETP.GT.AND P2, PT, R20, -0x1, PT ;  /* 0xffffffff1400780c */ /* 0x000fda0003f44270 */
[----:B------:R-:W-:Y:S05]  /*1340*/  @P2 BRA `(.L_x_17) ;  /* 0x0000000000182947 */ /* 0x000fea0003800000 */
[----:B------:R-:W-:-:S13]  /*1350*/  ISETP.NE.AND P2, PT, R23, RZ, PT ;  /* 0x000000ff1700720c */ /* 0x000fda0003f45270 */
[----:B------:R-:W4:Y:S01]  /*1360*/  @P2 LDG.E R12, desc[UR10][R12.64] ;  /* 0x0000000a0c0c2981 */ /* 0x000f22000c1e1900 */
[----:B------:R-:W-:-:S04]  /*1370*/  @P2 LOP3.LUT R15, R25, 0x18, RZ, 0xc0, !PT ;  /* 0x00000018190f2812 */ /* 0x000fc800078ec0ff */
[----:B----4-:R-:W-:-:S06]  /*1380*/  @P2 SHF.R.U32.HI R18, RZ, R15, R12 ;  /* 0x0000000fff122219 */ /* 0x010fcc000001160c */
[----:B------:R1:W5:Y:S01]  /*1390*/  @!P2 LDG.E.U8 R18, desc[UR10][R2.64+0x3] ;  /* 0x0000030a0212a981 */ /* 0x000362000c1e1100 */
[----:B------:R-:W-:Y:S05]  /*13a0*/  BRA `(.L_x_13) ;  /* 0x00000000001c7947 */ /* 0x000fea0003800000 */
.L_x_17:
[----:B------:R-:W5:Y:S01]  /*13b0*/  LDG.E R14, desc[UR10][R14.64] ;  /* 0x0000000a0e0e7981 */ /* 0x000f62000c1e1900 */
[----:B------:R-:W1:Y:S01]  /*13c0*/  S2UR UR7, SR_CgaCtaId ;  /* 0x00000000000779c3 */ /* 0x000e620000008800 */
[----:B------:R-:W-:Y:S01]  /*13d0*/  UMOV UR6, 0x400 ;  /* 0x0000040000067882 */ /* 0x000fe20000000000 */
[----:B------:R-:W-:Y:S01]  /*13e0*/  LOP3.LUT R13, R25, 0x18, RZ, 0xc0, !PT ;  /* 0x00000018190d7812 */ /* 0x000fe200078ec0ff */
[----:B-1----:R-:W-:-:S09]  /*13f0*/  ULEA UR6, UR7, UR6, 0x18 ;  /* 0x0000000607067291 */ /* 0x002fd2000f8ec0ff */
[----:B-----5:R1:W-:Y:S01]  /*1400*/  STS [UR6], R14 ;  /* 0x0000000eff007988 */ /* 0x0203e20008000806 */
[----:B----4-:R-:W-:-:S07]  /*1410*/  SHF.R.U32.HI R18, RZ, R13, R14 ;  /* 0x0000000dff127219 */ /* 0x010fce000001160e */
.L_x_13:
[----:B------:R-:W-:Y:S05]  /*1420*/  BSYNC.RECONVERGENT B1 ;  /* 0x0000000000017941 */ /* 0x000fea0003800200 */
.L_x_10:
[----:B----45:R-:W-:-:S05]  /*1430*/  LOP3.LUT R13, R18, 0xff, RZ, 0xc0, !PT ;  /* 0x000000ff120d7812 */ /* 0x030fca00078ec0ff */
[----:B------:R-:W-:Y:S01]  /*1440*/  IMAD.IADD R24, R13, 0x1, -R24 ;  /* 0x000000010d187824 */ /* 0x000fe200078e0a18 */
[----:B------:R-:W-:Y:S06]  /*1450*/  BRA `(.L_x_18) ;  /* 0x0000000000b07947 */ /* 0x000fec0003800000 */
.L_x_9:
[----:B------:R-:W-:Y:S04]  /*1460*/  BSSY.RECONVERGENT B1, `(.L_x_19) ;  /* 0x0000029000017945 */ /* 0x000fe80003800200 */
[----:B------:R-:W-:Y:S05]  /*1470*/  @!P2 BRA `(.L_x_20) ;  /* 0x00000000001ca947 */ /* 0x000fea0003800000 */
[----:B------:R-:W-:Y:S05]  /*1480*/  @!P1 BRA `(.L_x_21) ;  /* 0x0000000000089947 */ /* 0x000fea0003800000 */
[----:B----4-:R1:W5:Y:S01]  /*1490*/  LDG.E.U8 R18, desc[UR10][R8.64+0x3] ;  /* 0x0000030a08127981 */ /* 0x010362000c1e1100 */
[----:B------:R-:W-:Y:S05]  /*14a0*/  BRA `(.L_x_22) ;  /* 0x0000000000907947 */ /* 0x000fea0003800000 */
.L_x_21:
[----:B------:R-:W-:-:S13]  /*14b0*/  ISETP.GT.AND P2, PT, R20, -0x1, PT ;  /* 0xffffffff1400780c */ /* 0x000fda0003f44270 */
[----:B----4-:R1:W5:Y:S04]  /*14c0*/  @!P2 LDG.E.U8 R18, desc[UR10][R2.64+0x3] ;  /* 0x0000030a0212a981 */ /* 0x010368000c1e1100 */
[----:B------:R1:W5:Y:S01]  /*14d0*/  @P2 LDG.E.U8 R18, desc[UR10][R4.64+0x3] ;  /* 0x0000030a04122981 */ /* 0x000362000c1e1100 */
[----:B------:R-:W-:Y:S05]  /*14e0*/  BRA `(.L_x_22) ;  /* 0x0000000000807947 */ /* 0x000fea0003800000 */
.L_x_20:
[----:B------:R-:W-:-:S13]  /*14f0*/  ISETP.GT.AND P2, PT, R23, -0x1, PT ;  /* 0xffffffff1700780c */ /* 0x000fda0003f44270 */
[----:B------:R-:W-:Y:S05]  /*1500*/  @P2 BRA `(.L_x_23) ;  /* 0x0000000000202947 */ /* 0x000fea0003800000 */
[----:B------:R-:W-:Y:S05]  /*1510*/  @!P1 BRA `(.L_x_24) ;  /* 0x0000000000089947 */ /* 0x000fea0003800000 */
[----:B----4-:R1:W5:Y:S01]  /*1520*/  LDG.E.U8 R18, desc[UR10][R10.64] ;  /* 0x0000000a0a127981 */ /* 0x010362000c1e1100 */
[----:B------:R-:W-:Y:S05]  /*1530*/  BRA `(.L_x_22) ;  /* 0x00000000006c7947 */ /* 0x000fea0003800000 */
.L_x_24:
[----:B------:R-:W-:-:S13]  /*1540*/  ISETP.GT.AND P2, PT, R20, -0x1, PT ;  /* 0xffffffff1400780c */ /* 0x000fda0003f44270 */
[----:B------:R-:W4:Y:S02]  /*1550*/  @!P2 LDC.64 R12, c[0x0][0x380] ;  /* 0x0000e000ff0cab82 */ /* 0x000f240000000a00 */
[----:B----4-:R1:W5:Y:S04]  /*1560*/  @!P2 LDG.E.U8 R18, desc[UR10][R12.64] ;  /* 0x0000000a0c12a981 */ /* 0x010368000c1e1100 */
[----:B------:R1:W5:Y:S01]  /*1570*/  @P2 LDG.E.U8 R18, desc[UR10][R30.64] ;  /* 0x0000000a1e122981 */ /* 0x000362000c1e1100 */
[----:B------:R-:W-:Y:S05]  /*1580*/  BRA `(.L_x_22) ;  /* 0x0000000000587947 */ /* 0x000fea0003800000 */
.L_x_23:
[----:B------:R-:W-:Y:S05]  /*1590*/  @!P0 BRA `(.L_x_25) ;  /* 0x0000000000188947 */ /* 0x000fea0003800000 */
[----:B------:R-:W-:-:S13]  /*15a0*/  ISETP.NE.AND P2, PT, R23, RZ, PT ;  /* 0x000000ff1700720c */ /* 0x000fda0003f45270 */
[----:B------:R-:W4:Y:S01]  /*15b0*/  @P2 LDG.E R16, desc[UR10][R16.64] ;  /* 0x0000000a10102981 */ /* 0x000f22000c1e1900 */
[----:B------:R-:W-:-:S04]  /*15c0*/  @P2 LOP3.LUT R13, R25, 0x18, RZ, 0xc0, !PT ;  /* 0x00000018190d2812 */ /* 0x000fc800078ec0ff */
[----:B----4-:R-:W-:-:S06]  /*15d0*/  @P2 SHF.R.U32.HI R18, RZ, R13, R16 ;  /* 0x0000000dff122219 */ /* 0x010fcc0000011610 */
[----:B------:R1:W5:Y:S01]  /*15e0*/  @!P2 LDG.E.U8 R18, desc[UR10][R4.64+0x3] ;  /* 0x0000030a0412a981 */ /* 0x000362000c1e1100 */
[----:B------:R-:W-:Y:S05]  /*15f0*/  BRA `(.L_x_22) ;  /* 0x00000000003c7947 */ /* 0x000fea0003800000 */
.L_x_25:
        /* <DEDUP_REMOVED lines=8> */
.L_x_26:
[----:B------:R-:W5:Y:S01]  /*1680*/  LDG.E R14, desc[UR10][R14.64] ;  /* 0x0000000a0e0e7981 */ /* 0x000f62000c1e1900 */
[----:B------:R-:W1:Y:S01]  /*1690*/  S2UR UR7, SR_CgaCtaId ;  /* 0x00000000000779c3 */ /* 0x000e620000008800 */
[----:B------:R-:W-:Y:S01]  /*16a0*/  UMOV UR6, 0x400 ;  /* 0x0000040000067882 */ /* 0x000fe20000000000 */
[----:B------:R-:W-:Y:S01]  /*16b0*/  LOP3.LUT R13, R25, 0x18, RZ, 0xc0, !PT ;  /* 0x00000018190d7812 */ /* 0x000fe200078ec0ff */
[----:B-1----:R-:W-:-:S09]  /*16c0*/  ULEA UR6, UR7, UR6, 0x18 ;  /* 0x0000000607067291 */ /* 0x002fd2000f8ec0ff */
[----:B-----5:R1:W-:Y:S01]  /*16d0*/  STS [UR6], R14 ;  /* 0x0000000eff007988 */ /* 0x0203e20008000806 */
[----:B----4-:R-:W-:-:S07]  /*16e0*/  SHF.R.U32.HI R18, RZ, R13, R14 ;  /* 0x0000000dff127219 */ /* 0x010fce000001160e */
.L_x_22:
[----:B------:R-:W-:Y:S05]  /*16f0*/  BSYNC.RECONVERGENT B1 ;  /* 0x0000000000017941 */ /* 0x000fea0003800200 */
.L_x_19:
[----:B-1---5:R-:W-:-:S04]  /*1700*/  LOP3.LUT R13, R18, 0xff, RZ, 0xc0, !PT ;  /* 0x000000ff120d7812 */ /* 0x022fc800078ec0ff */
[----:B------:R-:W-:-:S07]  /*1710*/  IADD3 R24, PT, PT, R24, -R13, RZ ;  /* 0x8000000d18187210 */ /* 0x000fce0007ffe0ff */
.L_x_18:
[----:B------:R-:W-:Y:S05]  /*1720*/  BSYNC.RECONVERGENT B0 ;  /* 0x0000000000007941 */ /* 0x000fea0003800200 */
.L_x_8:
[----:B------:R-:W-:Y:S01]  /*1730*/  UIADD3 UR5, UPT, UPT, UR5, 0x1, URZ ;  /* 0x0000000105057890 */ /* 0x000fe2000fffe0ff */
[----:B------:R-:W-:Y:S01]  /*1740*/  IMAD.IADD R21, R24, 0x1, R21 ;  /* 0x0000000118157824 */ /* 0x000fe200078e0215 */
[----:B------:R-:W-:Y:S01]  /*1750*/  IADD3 R23, PT, PT, R23, 0x1, RZ ;  /* 0x0000000117177810 */ /* 0x000fe20007ffe0ff */
[----:B------:R-:W-:Y:S01]  /*1760*/  VIADD R25, R25, 0x8 ;  /* 0x0000000819197836 */ /* 0x000fe20000000000 */
[----:B------:R-:W-:Y:S02]  /*1770*/  UISETP.NE.AND UP0, UPT, UR5, 0x10, UPT ;  /* 0x000000100500788c */ /* 0x000fe4000bf05270 */
[----:B------:R-:W-:-:S07]  /*1780*/  UIADD3 UR12, UPT, UPT, UR12, 0x1, URZ ;  /* 0x000000010c0c7890 */ /* 0x000fce000fffe0ff */
[----:B------:R-:W-:Y:S05]  /*1790*/  BRA.U UP0, `(.L_x_27) ;  /* 0xfffffff5009c7547 */ /* 0x000fea000b83ffff */
[----:B------:R-:W-:Y:S05]  /*17a0*/  BRA.U UP1, `(.L_x_28) ;  /* 0xfffffff501447547 */ /* 0x000fea000b83ffff */
[CC--:B------:R-:W-:Y:S02]  /*17b0*/  ISETP.GE.AND P0, PT, R21.reuse, R28.reuse, PT ;  /* 0x0000001c1500720c */ /* 0x0c0fe40003f06270 */
[----:B------:R-:W-:Y:S02]  /*17c0*/  VIMNMX R28, PT, PT, R21, R28, PT ;  /* 0x0000001c151c7248 */ /* 0x000fe40003fe0100 */
[----:B------:R-:W-:Y:S01]  /*17d0*/  SEL R7, R7, UR9, P0 ;  /* 0x0000000907077c07 */ /* 0x000fe20008000000 */
[----:B------:R-:W-:Y:S01]  /*17e0*/  UIADD3 UR9, UPT, UPT, UR9, 0x1, URZ ;  /* 0x0000000109097890 */ /* 0x000fe2000fffe0ff */
[----:B------:R-:W-:-:S03]  /*17f0*/  SEL R6, R6, UR8, P0 ;  /* 0x0000000806067c07 */ /* 0x000fc60008000000 */
[----:B------:R-:W-:-:S09]  /*1800*/  UISETP.NE.AND UP0, UPT, UR9, 0x10, UPT ;  /* 0x000000100900788c */ /* 0x000fd2000bf05270 */
[----:B------:R-:W-:Y:S05]  /*1810*/  BRA.U UP0, `(.L_x_29) ;  /* 0xfffffff500207547 */ /* 0x000fea000b83ffff */
[----:B------:R-:W-:-:S04]  /*1820*/  UIADD3 UR8, UPT, UPT, UR8, 0x1, URZ ;  /* 0x0000000108087890 */ /* 0x000fc8000fffe0ff */
[----:B------:R-:W-:-:S09]  /*1830*/  UISETP.NE.AND UP0, UPT, UR8, 0x10, UPT ;  /* 0x000000100800788c */ /* 0x000fd2000bf05270 */
[----:B------:R-:W-:Y:S05]  /*1840*/  BRA.U UP0, `(.L_x_30) ;  /* 0xfffffff500107547 */ /* 0x000fea000b83ffff */
[----:B01-34-:R-:W0:Y:S01]  /*1850*/  LDC.64 R2, c[0x0][0x398] ;  /* 0x0000e600ff027b82 */ /* 0x01be220000000a00 */
[----:B------:R-:W-:-:S06]  /*1860*/  USHF.R.U32.HI UR4, URZ, 0x4, UR13 ;  /* 0x00000004ff047899 */ /* 0x000fcc000801160d */
[----:B------:R-:W-:Y:S01]  /*1870*/  IMAD R29, R29, UR4, R0 ;  /* 0x000000041d1d7c24 */ /* 0x000fe2000f8e0200 */
[----:B--2---:R-:W1:Y:S03]  /*1880*/  LDC.64 R4, c[0x0][0x3a0] ;  /* 0x0000e800ff047b82 */ /* 0x004e660000000a00 */
[----:B0-----:R-:W-:-:S05]  /*1890*/  IMAD.WIDE R2, R29, 0x4, R2 ;  /* 0x000000041d027825 */ /* 0x001fca00078e0202 */
[----:B------:R-:W-:Y:S01]  /*18a0*/  STG.E desc[UR10][R2.64], R7 ;  /* 0x0000000702007986 */ /* 0x000fe2000c10190a */
[----:B-1----:R-:W-:-:S05]  /*18b0*/  IMAD.WIDE R4, R29, 0x4, R4 ;  /* 0x000000041d047825 */ /* 0x002fca00078e0204 */
[----:B------:R-:W-:Y:S01]  /*18c0*/  STG.E desc[UR10][R4.64], R6 ;  /* 0x0000000604007986 */ /* 0x000fe2000c10190a */
[----:B------:R-:W-:Y:S05]  /*18d0*/  EXIT ;  /* 0x000000000000794d */ /* 0x000fea0003800000 */
.L_x_31:
[----:B------:R-:W-:-:S00]  /*18e0*/  BRA `(.L_x_31) ;  /* 0xfffffffc00fc7947 */ /* 0x000fc0000383ffff */
[----:B------:R-:W-:-:S00]  /*18f0*/  NOP ;  /* 0x0000000000007918 */ /* 0x000fc00000000000 */
        /* <DEDUP_REMOVED lines=8> */
.L_x_32:


//--------------------- .nv.shared._Z13motion_searchPjS_jjPiS0_ --------------------------
	.section	.nv.shared._Z13motion_searchPjS_jjPiS0_,"aw",@nobits
	.sectionflags	@""
	.align	4
.nv.shared._Z13motion_searchPjS_jjPiS0_:
	.zero		1028


//--------------------- .nv.shared.reserved.0     --------------------------
	.section	.nv.shared.reserved.0,"aw",@nobits
	.weak		__nv_reservedSMEM_offset_0_alias
	.size		__nv_reservedSMEM_offset_0_alias, 0, 64
	.other		__nv_reservedSMEM_offset_0_alias,@"STO_CUDA_RESERVED_SHARED STV_DEFAULT"
__nv_reservedSMEM_offset_0_alias:
	.zero		0
	.zero		64


//--------------------- .nv.constant0._Z13motion_searchPjS_jjPiS0_ --------------------------
	.section	.nv.constant0._Z13motion_searchPjS_jjPiS0_,"a",@progbits
	.sectionflags	@""
	.align	4
.nv.constant0._Z13motion_searchPjS_jjPiS0_:
	.zero		936


//--------------------- SYMBOLS --------------------------

	.type		.nv.reservedSmem.offset0,@object
	.size		.nv.reservedSmem.offset0,0x4
	.type		.nv.reservedSmem.cap,@object
	.size		.nv.reservedSmem.cap,0x4
